// auto-generated by cutlass_sweep.gemm — config: {"arch": "sm_90", "cluster_m": 1, "cluster_n": 1, "dtype": "int8", "dtype_b": "int8", "layout": "nt", "stages": 0, "tile_k": 256, "tile_m": 192, "tile_n": 48}
#include "cutlass/cutlass.h"
#include "cutlass/gemm/collective/collective_builder.hpp"
#include "cutlass/gemm/device/gemm_universal_adapter.h"
#include "cutlass/gemm/kernel/gemm_universal.hpp"
#include "cutlass/epilogue/collective/collective_builder.hpp"

using ElemA = int8_t;
using ElemB = int8_t;
using ElemCD = int8_t;
using Acc  = int32_t;
using TileShape    = cute::Shape<cute::_192, cute::_48, cute::_256>;
using ClusterShape = cute::Shape<cute::_1, cute::_1, cute::_1>;

using CollectiveEpilogue = typename cutlass::epilogue::collective::CollectiveBuilder<
    cutlass::arch::Sm90, cutlass::arch::OpClassTensorOp,
    TileShape, ClusterShape,
    cutlass::epilogue::collective::EpilogueTileAuto,
    Acc, Acc,
    ElemCD, cutlass::layout::RowMajor, 128 / cutlass::sizeof_bits<ElemCD>::value,
    ElemCD, cutlass::layout::RowMajor, 128 / cutlass::sizeof_bits<ElemCD>::value,
    cutlass::epilogue::collective::EpilogueScheduleAuto
  >::CollectiveOp;

using CollectiveMainloop = typename cutlass::gemm::collective::CollectiveBuilder<
    cutlass::arch::Sm90, cutlass::arch::OpClassTensorOp,
    ElemA, cutlass::layout::RowMajor, 128 / cutlass::sizeof_bits<ElemA>::value,
    ElemB, cutlass::layout::ColumnMajor, 128 / cutlass::sizeof_bits<ElemB>::value,
    Acc,
    TileShape, ClusterShape,
    cutlass::gemm::collective::StageCountAutoCarveout<static_cast<int>(sizeof(typename CollectiveEpilogue::SharedStorage))>,
    cutlass::gemm::collective::KernelScheduleAuto
  >::CollectiveOp;

using GemmKernel = cutlass::gemm::kernel::GemmUniversal<
    cute::Shape<int,int,int,int>,
    CollectiveMainloop,
    CollectiveEpilogue
>;
using Gemm = cutlass::gemm::device::GemmUniversalAdapter<GemmKernel>;

// Force the device kernel symbol into the cubin without needing a host main.
auto* _anchor = &cutlass::device_kernel<GemmKernel>;


// ===== COMPILED SASS (sm_90a) =====

	.target	sm_90a

	.elftype	@"ET_EXEC"


//--------------------- .note.nv.tkinfo           --------------------------
	.section	.note.nv.tkinfo,"",@"SHT_NOTE"
	.sectionflags	@"SHF_NOTE_NV_TKINFO"
	.tkinfo
        /*0018*/ 	.word	0x00000002
        /*0030*/ 	.string	""
        /*0030*/ 	.string	"ptxas"
        /*0030*/ 	.string	"Cuda compilation tools, release 13.0, V13.0.88"
        /*0030*/ 	.string	"Build cuda_13.0.r13.0/compiler.36424714_0"
        /*0030*/ 	.string	"-arch sm_90a -m 64 "



//--------------------- .note.nv.cuinfo           --------------------------
	.section	.note.nv.cuinfo,"",@"SHT_NOTE"
	.sectionflags	@"SHF_NOTE_NV_CUINFO"
        /*0018*/ 	.short	0x0002
        /*001a*/ 	.short	0x005a
        /*001c*/ 	.short	0x0082
	.zero		2


//--------------------- .nv.info                  --------------------------
	.section	.nv.info,"",@"SHT_CUDA_INFO"
	.align	4


	//----- nvinfo : EIATTR_REGCOUNT
	.align		4
        /*0000*/ 	.byte	0x04, 0x2f
        /*0002*/ 	.short	(.L_15 - .L_14)
	.align		4
.L_14:
        /*0004*/ 	.word	index@(_ZN7cutlass13device_kernelINS_4gemm6kernel13GemmUniversalIN4cute5tupleIJiiiiEEENS1_10collective13CollectiveMmaINS1_34MainloopSm90TmaGmmaWarpSpecializedILi3ENS5_IJNS4_1CILi1EEESB_SB_EEENS1_35KernelTmaWarpSpecializedCooperativeEEENS5_IJNSA_ILi192EEENSA_ILi48EEENSA_ILi256EEEEEEaNS5_IJlSB_lEEEaSJ_NS4_8TiledMMAINS4_8MMA_AtomIJNS4_4SM904GMMA26MMA_64x16x32_S32S8S8_SS_TNEEEENS4_6LayoutINS5_IJNSA_ILi2EEESB_SB_EEENS5_IJSB_NSA_ILi0EEEST_EEEEENS5_IJNS4_10UnderscoreESW_SW_EEEEENS4_13SM90_TMA_LOADENS4_14ComposedLayoutINS4_7SwizzleILi3ELi4ELi3EEENS4_18smem_ptr_flag_bitsILi8EEENSQ_INS5_IJNSA_ILi8EEENSA_ILi128EEEEEENS5_IJS16_SB_EEEEEEEvNS4_8identityESZ_S1A_vS1B_EENS_8epilogue10collective6detail29Sm90TmaWarpSpecializedAdapterINS1E_15DefaultEpilogueIaSJ_SJ_NS1D_6thread17LinearCombinationIaLi1EiiLNS1I_9ScaleType4KindE0ELNS_15FloatRoundStyleE2EaEENS1_15EpilogueDefaultEEEEEvvEEEEvNT_6ParamsE)
        /*0008*/ 	.word	0x000000a8


	//----- nvinfo : EIATTR_FRAME_SIZE
	.align		4
.L_15:
        /*000c*/ 	.byte	0x04, 0x11
        /*000e*/ 	.short	(.L_17 - .L_16)
	.align		4
.L_16:
        /*0010*/ 	.word	index@(_ZN7cutlass13device_kernelINS_4gemm6kernel13GemmUniversalIN4cute5tupleIJiiiiEEENS1_10collective13CollectiveMmaINS1_34MainloopSm90TmaGmmaWarpSpecializedILi3ENS5_IJNS4_1CILi1EEESB_SB_EEENS1_35KernelTmaWarpSpecializedCooperativeEEENS5_IJNSA_ILi192EEENSA_ILi48EEENSA_ILi256EEEEEEaNS5_IJlSB_lEEEaSJ_NS4_8TiledMMAINS4_8MMA_AtomIJNS4_4SM904GMMA26MMA_64x16x32_S32S8S8_SS_TNEEEENS4_6LayoutINS5_IJNSA_ILi2EEESB_SB_EEENS5_IJSB_NSA_ILi0EEEST_EEEEENS5_IJNS4_10UnderscoreESW_SW_EEEEENS4_13SM90_TMA_LOADENS4_14ComposedLayoutINS4_7SwizzleILi3ELi4ELi3EEENS4_18smem_ptr_flag_bitsILi8EEENSQ_INS5_IJNSA_ILi8EEENSA_ILi128EEEEEENS5_IJS16_SB_EEEEEEEvNS4_8identityESZ_S1A_vS1B_EENS_8epilogue10collective6detail29Sm90TmaWarpSpecializedAdapterINS1E_15DefaultEpilogueIaSJ_SJ_NS1D_6thread17LinearCombinationIaLi1EiiLNS1I_9ScaleType4KindE0ELNS_15FloatRoundStyleE2EaEENS1_15EpilogueDefaultEEEEEvvEEEEvNT_6ParamsE)
        /*0014*/ 	.word	0x00000000


	//----- nvinfo : EIATTR_MIN_STACK_SIZE
	.align		4
.L_17:
        /*0018*/ 	.byte	0x04, 0x12
        /*001a*/ 	.short	(.L_19 - .L_18)
	.align		4
.L_18:
        /*001c*/ 	.word	index@(_ZN7cutlass13device_kernelINS_4gemm6kernel13GemmUniversalIN4cute5tupleIJiiiiEEENS1_10collective13CollectiveMmaINS1_34MainloopSm90TmaGmmaWarpSpecializedILi3ENS5_IJNS4_1CILi1EEESB_SB_EEENS1_35KernelTmaWarpSpecializedCooperativeEEENS5_IJNSA_ILi192EEENSA_ILi48EEENSA_ILi256EEEEEEaNS5_IJlSB_lEEEaSJ_NS4_8TiledMMAINS4_8MMA_AtomIJNS4_4SM904GMMA26MMA_64x16x32_S32S8S8_SS_TNEEEENS4_6LayoutINS5_IJNSA_ILi2EEESB_SB_EEENS5_IJSB_NSA_ILi0EEEST_EEEEENS5_IJNS4_10UnderscoreESW_SW_EEEEENS4_13SM90_TMA_LOADENS4_14ComposedLayoutINS4_7SwizzleILi3ELi4ELi3EEENS4_18smem_ptr_flag_bitsILi8EEENSQ_INS5_IJNSA_ILi8EEENSA_ILi128EEEEEENS5_IJS16_SB_EEEEEEEvNS4_8identityESZ_S1A_vS1B_EENS_8epilogue10collective6detail29Sm90TmaWarpSpecializedAdapterINS1E_15DefaultEpilogueIaSJ_SJ_NS1D_6thread17LinearCombinationIaLi1EiiLNS1I_9ScaleType4KindE0ELNS_15FloatRoundStyleE2EaEENS1_15EpilogueDefaultEEEEEvvEEEEvNT_6ParamsE)
        /*0020*/ 	.word	0x00000000
.L_19:


//--------------------- .nv.compat                --------------------------
	.section	.nv.compat,"",@"SHT_CUDA_COMPAT_INFO"
	.align	4
        /*0000*/ 	.byte	0x02, 0x09, 0x01, 0x00, 0x02, 0x02, 0x04, 0x00, 0x02, 0x05, 0x05, 0x00, 0x03, 0x07, 0x01, 0x01
        /*0010*/ 	.byte	0x02, 0x03, 0x01, 0x00, 0x02, 0x06, 0x01, 0x00, 0x04, 0x0b, 0x08, 0x00, 0x00, 0x00, 0x00, 0x00
        /*0020*/ 	.byte	0x00, 0x00, 0x00, 0x00


//--------------------- .nv.info._ZN7cutlass13device_kernelINS_4gemm6kernel13GemmUniversalIN4cute5tupleIJiiiiEEENS1_10collective13CollectiveMmaINS1_34MainloopSm90TmaGmmaWarpSpecializedILi3ENS5_IJNS4_1CILi1EEESB_SB_EEENS1_35KernelTmaWarpSpecializedCooperativeEEENS5_IJNSA_ILi192EEENSA_ILi48EEENSA_ILi256EEEEEEaNS5_IJlSB_lEEEaSJ_NS4_8TiledMMAINS4_8MMA_AtomIJNS4_4SM904GMMA26MMA_64x16x32_S32S8S8_SS_TNEEEENS4_6LayoutINS5_IJNSA_ILi2EEESB_SB_EEENS5_IJSB_NSA_ILi0EEEST_EEEEENS5_IJNS4_10UnderscoreESW_SW_EEEEENS4_13SM90_TMA_LOADENS4_14ComposedLayoutINS4_7SwizzleILi3ELi4ELi3EEENS4_18smem_ptr_flag_bitsILi8EEENSQ_INS5_IJNSA_ILi8EEENSA_ILi128EEEEEENS5_IJS16_SB_EEEEEEEvNS4_8identityESZ_S1A_vS1B_EENS_8epilogue10collective6detail29Sm90TmaWarpSpecializedAdapterINS1E_15DefaultEpilogueIaSJ_SJ_NS1D_6thread17LinearCombinationIaLi1EiiLNS1I_9ScaleType4KindE0ELNS_15FloatRoundStyleE2EaEENS1_15EpilogueDefaultEEEEEvvEEEEvNT_6ParamsE --------------------------
	.section	.nv.info._ZN7cutlass13device_kernelINS_4gemm6kernel13GemmUniversalIN4cute5tupleIJiiiiEEENS1_10collective13CollectiveMmaINS1_34MainloopSm90TmaGmmaWarpSpecializedILi3ENS5_IJNS4_1CILi1EEESB_SB_EEENS1_35KernelTmaWarpSpecializedCooperativeEEENS5_IJNSA_ILi192EEENSA_ILi48EEENSA_ILi256EEEEEEaNS5_IJlSB_lEEEaSJ_NS4_8TiledMMAINS4_8MMA_AtomIJNS4_4SM904GMMA26MMA_64x16x32_S32S8S8_SS_TNEEEENS4_6LayoutINS5_IJNSA_ILi2EEESB_SB_EEENS5_IJSB_NSA_ILi0EEEST_EEEEENS5_IJNS4_10UnderscoreESW_SW_EEEEENS4_13SM90_TMA_LOADENS4_14ComposedLayoutINS4_7SwizzleILi3ELi4ELi3EEENS4_18smem_ptr_flag_bitsILi8EEENSQ_INS5_IJNSA_ILi8EEENSA_ILi128EEEEEENS5_IJS16_SB_EEEEEEEvNS4_8identityESZ_S1A_vS1B_EENS_8epilogue10collective6detail29Sm90TmaWarpSpecializedAdapterINS1E_15DefaultEpilogueIaSJ_SJ_NS1D_6thread17LinearCombinationIaLi1EiiLNS1I_9ScaleType4KindE0ELNS_15FloatRoundStyleE2EaEENS1_15EpilogueDefaultEEEEEvvEEEEvNT_6ParamsE,"",@"SHT_CUDA_INFO"
	.sectionflags	@""
	.align	4


	//----- nvinfo : EIATTR_CUDA_API_VERSION
	.align		4
        /*0000*/ 	.byte	0x04, 0x37
        /*0002*/ 	.short	(.L_21 - .L_20)
.L_20:
        /*0004*/ 	.word	0x00000082


	//----- nvinfo : EIATTR_KPARAM_INFO
	.align		4
.L_21:
        /*0008*/ 	.byte	0x04, 0x17
        /*000a*/ 	.short	(.L_23 - .L_22)
.L_22:
        /*000c*/ 	.word	0x00000000
        /*0010*/ 	.short	0x0000
        /*0012*/ 	.short	0x0070
        /*0014*/ 	.byte	0x00, 0xf0, 0x01, 0x10


	//----- nvinfo : EIATTR_SPARSE_MMA_MASK
	.align		4
.L_23:
        /*0018*/ 	.byte	0x03, 0x50
        /*001a*/ 	.short	0x0000


	//----- nvinfo : EIATTR_MAXREG_COUNT
	.align		4
        /*001c*/ 	.byte	0x03, 0x1b
        /*001e*/ 	.short	0x00a8


	//----- nvinfo : EIATTR_NUM_BARRIERS
	.align		4
        /*0020*/ 	.byte	0x02, 0x4c
        /*0022*/ 	.byte	0x01
	.zero		1


	//----- nvinfo : EIATTR_EXTERNS
	.align		4
        /*0024*/ 	.byte	0x04, 0x0f
        /*0026*/ 	.short	(.L_25 - .L_24)


	//   ....[0]....
	.align		4
.L_24:
        /*0028*/ 	.word	index@(__assertfail)


	//----- nvinfo : EIATTR_MERCURY_ISA_VERSION
	.align		4
.L_25:
        /*002c*/ 	.byte	0x03, 0x5f
        /*002e*/ 	.short	0x0101


	//----- nvinfo : EIATTR_INT_WARP_WIDE_INSTR_OFFSETS
	.align		4
        /*0030*/ 	.byte	0x04, 0x31
        /*0032*/ 	.short	(.L_27 - .L_26)


	//   ....[0]....
.L_26:
        /*0034*/ 	.word	0x000003d0


	//   ....[1]....
        /*0038*/ 	.word	0x000003e0


	//   ....[2]....
        /*003c*/ 	.word	0x000004a0


	//----- nvinfo : EIATTR_COOP_GROUP_MASK_REGIDS
	.align		4
.L_27:
        /*0040*/ 	.byte	0x04, 0x29
        /*0042*/ 	.short	(.L_29 - .L_28)


	//   ....[0]....
.L_28:
        /*0044*/ 	.word	0xffffffff


	//   ....[1]....
        /*0048*/ 	.word	0xffffffff


	//   ....[2]....
        /*004c*/ 	.word	0xffffffff


	//   ....[3]....
        /*0050*/ 	.word	0xffffffff


	//   ....[4]....
        /*0054*/ 	.word	0xffffffff


	//----- nvinfo : EIATTR_COOP_GROUP_INSTR_OFFSETS
	.align		4
.L_29:
        /*0058*/ 	.byte	0x04, 0x28
        /*005a*/ 	.short	(.L_31 - .L_30)


	//   ....[0]....
.L_30:
        /*005c*/ 	.word	0x00000060


	//   ....[1]....
        /*0060*/ 	.word	0x00000070


	//   ....[2]....
        /*0064*/ 	.word	0x00000130


	//   ....[3]....
        /*0068*/ 	.word	0x000002a0


	//   ....[4]....
        /*006c*/ 	.word	0x00001140


	//----- nvinfo : EIATTR_REG_RECONFIG
	.align		4
.L_31:
        /*0070*/ 	.byte	0x01, 0x54
	.zero		2


	//----- nvinfo : EIATTR_SYSCALL_OFFSETS
	.align		4
        /*0074*/ 	.byte	0x04, 0x46
        /*0076*/ 	.short	(.L_33 - .L_32)


	//   ....[0]....
.L_32:
        /*0078*/ 	.word	0x00001330


	//----- nvinfo : EIATTR_MBARRIER_INSTR_OFFSETS
	.align		4
.L_33:
        /*007c*/ 	.byte	0x04, 0x39
        /*007e*/ 	.short	(.L_35 - .L_34)


	//   ....[0]....
.L_34:
        /*0080*/ 	.word	0x00000230
        /*0084*/ 	.word	0x000000ff
        /*0088*/ 	.word	0x00000000
        /*008c*/ 	.short	0x0100
        /*008e*/ 	.byte	0x08
	.zero		1


	//   ....[1]....
        /*0090*/ 	.word	0x00000240
        /*0094*/ 	.word	0x000000ff
        /*0098*/ 	.word	0x00000018
        /*009c*/ 	.short	0x0100
        /*009e*/ 	.byte	0x08
	.zero		1


	//   ....[2]....
        /*00a0*/ 	.word	0x00000250
        /*00a4*/ 	.word	0x000000ff
        /*00a8*/ 	.word	0x00000008
        /*00ac*/ 	.short	0x0100
        /*00ae*/ 	.byte	0x08
	.zero		1


	//   ....[3]....
        /*00b0*/ 	.word	0x00000260
        /*00b4*/ 	.word	0x000000ff
        /*00b8*/ 	.word	0x00000020
        /*00bc*/ 	.short	0x0100
        /*00be*/ 	.byte	0x08
	.zero		1


	//   ....[4]....
        /*00c0*/ 	.word	0x00000270
        /*00c4*/ 	.word	0x000000ff
        /*00c8*/ 	.word	0x00000010
        /*00cc*/ 	.short	0x0100
        /*00ce*/ 	.byte	0x08
	.zero		1


	//   ....[5]....
        /*00d0*/ 	.word	0x00000280
        /*00d4*/ 	.word	0x000000ff
        /*00d8*/ 	.word	0x00000028
        /*00dc*/ 	.short	0x0100
        /*00de*/ 	.byte	0x08
	.zero		1


	//   ....[6]....
        /*00e0*/ 	.word	0x00000520
        /*00e4*/ 	.word	0x000000ff
        /*00e8*/ 	.word	0x00000040
        /*00ec*/ 	.short	0x0100
        /*00ee*/ 	.byte	0x08
	.zero		1


	//   ....[7]....
        /*00f0*/ 	.word	0x000005a0
        /*00f4*/ 	.word	0x000000ff
        /*00f8*/ 	.word	0x00000048
        /*00fc*/ 	.short	0x0100
        /*00fe*/ 	.byte	0x08
	.zero		1


	//   ....[8]....
        /*0100*/ 	.word	0x00001400
        /*0104*/ 	.word	0x00000003
        /*0108*/ 	.word	0x00000000
        /*010c*/ 	.short	0x010a
        /*010e*/ 	.byte	0x3f
	.zero		1


	//   ....[9]....
        /*0110*/ 	.word	0x00001460
        /*0114*/ 	.word	0x00000003
        /*0118*/ 	.word	0x00000000
        /*011c*/ 	.short	0x010a
        /*011e*/ 	.byte	0x3f
	.zero		1


	//   ....[10]....
        /*0120*/ 	.word	0x00002890
        /*0124*/ 	.word	0x00000005
        /*0128*/ 	.word	0x00000000
        /*012c*/ 	.short	0x010a
        /*012e*/ 	.byte	0x3f
	.zero		1


	//   ....[11]....
        /*0130*/ 	.word	0x000028d0
        /*0134*/ 	.word	0x00000005
        /*0138*/ 	.word	0x00000000
        /*013c*/ 	.short	0x010a
        /*013e*/ 	.byte	0x3f
	.zero		1


	//   ....[12]....
        /*0140*/ 	.word	0x00003bf0
        /*0144*/ 	.word	0x00000004
        /*0148*/ 	.word	0x00000000
        /*014c*/ 	.short	0x0101
        /*014e*/ 	.byte	0x3f
	.zero		1


	//   ....[13]....
        /*0150*/ 	.word	0x00003db0
        /*0154*/ 	.word	0x00000000
        /*0158*/ 	.word	0x00000000
        /*015c*/ 	.short	0x0101
        /*015e*/ 	.byte	0x3f
	.zero		1


	//   ....[14]....
        /*0160*/ 	.word	0x000076c0
        /*0164*/ 	.word	0x0000000e
        /*0168*/ 	.word	0x00000018
        /*016c*/ 	.short	0x010a
        /*016e*/ 	.byte	0x3f
	.zero		1


	//   ....[15]....
        /*0170*/ 	.word	0x00007b10
        /*0174*/ 	.word	0x00000006
        /*0178*/ 	.word	0x00000048
        /*017c*/ 	.short	0x0101
        /*017e*/ 	.byte	0x3f
	.zero		1


	//   ....[16]....
        /*0180*/ 	.word	0x00008230
        /*0184*/ 	.word	0x00000007
        /*0188*/ 	.word	0x00000000
        /*018c*/ 	.short	0x010a
        /*018e*/ 	.byte	0x3f
	.zero		1


	//   ....[17]....
        /*0190*/ 	.word	0x000082b0
        /*0194*/ 	.word	0x00000009
        /*0198*/ 	.word	0x00000000
        /*019c*/ 	.short	0x010a
        /*019e*/ 	.byte	0x3f
	.zero		1


	//   ....[18]....
        /*01a0*/ 	.word	0x00008340
        /*01a4*/ 	.word	0x00000003
        /*01a8*/ 	.word	0x00000000
        /*01ac*/ 	.short	0x010a
        /*01ae*/ 	.byte	0x3f
	.zero		1


	//   ....[19]....
        /*01b0*/ 	.word	0x000083a0
        /*01b4*/ 	.word	0x00000003
        /*01b8*/ 	.word	0x00000000
        /*01bc*/ 	.short	0x010a
        /*01be*/ 	.byte	0x3f
	.zero		1


	//   ....[20]....
        /*01c0*/ 	.word	0x000083f0
        /*01c4*/ 	.word	0x00000005
        /*01c8*/ 	.word	0x00000000
        /*01cc*/ 	.short	0x010a
        /*01ce*/ 	.byte	0x3f
	.zero		1


	//   ....[21]....
        /*01d0*/ 	.word	0x000084c0
        /*01d4*/ 	.word	0x0000000e
        /*01d8*/ 	.word	0x00000018
        /*01dc*/ 	.short	0x010a
        /*01de*/ 	.byte	0x3f
	.zero		1


	//   ....[22]....
        /*01e0*/ 	.word	0x00008590
        /*01e4*/ 	.word	0x00000007
        /*01e8*/ 	.word	0x00000000
        /*01ec*/ 	.short	0x010a
        /*01ee*/ 	.byte	0x3f
	.zero		1


	//   ....[23]....
        /*01f0*/ 	.word	0x000085e0
        /*01f4*/ 	.word	0x00000009
        /*01f8*/ 	.word	0x00000000
        /*01fc*/ 	.short	0x010a
        /*01fe*/ 	.byte	0x3f
	.zero		1


	//----- nvinfo : EIATTR_NUM_MBARRIERS
	.align		4
.L_35:
        /*0200*/ 	.byte	0x03, 0x38
        /*0202*/ 	.short	0x0008


	//----- nvinfo : EIATTR_EXIT_INSTR_OFFSETS
	.align		4
        /*0204*/ 	.byte	0x04, 0x1c
        /*0206*/ 	.short	(.L_37 - .L_36)


	//   ....[0]....
.L_36:
        /*0208*/ 	.word	0x00000640


	//   ....[1]....
        /*020c*/ 	.word	0x00000f00


	//   ....[2]....
        /*0210*/ 	.word	0x00006da0


	//   ....[3]....
        /*0214*/ 	.word	0x000073d0


	//   ....[4]....
        /*0218*/ 	.word	0x00008390


	//----- nvinfo : EIATTR_MAX_THREADS
	.align		4
.L_37:
        /*021c*/ 	.byte	0x04, 0x05
        /*021e*/ 	.short	(.L_39 - .L_38)
.L_38:
        /*0220*/ 	.word	0x00000180
        /*0224*/ 	.word	0x00000001
        /*0228*/ 	.word	0x00000001


	//----- nvinfo : EIATTR_CRS_STACK_SIZE
	.align		4
.L_39:
        /*022c*/ 	.byte	0x04, 0x1e
        /*022e*/ 	.short	(.L_41 - .L_40)
.L_40:
        /*0230*/ 	.word	0x00000000


	//----- nvinfo : EIATTR_CBANK_PARAM_SIZE
	.align		4
.L_41:
        /*0234*/ 	.byte	0x03, 0x19
        /*0236*/ 	.short	0x0470


	//----- nvinfo : EIATTR_PARAM_CBANK
	.align		4
        /*0238*/ 	.byte	0x04, 0x0a
        /*023a*/ 	.short	(.L_43 - .L_42)
	.align		4
.L_42:
        /*023c*/ 	.word	index@(.nv.constant0._ZN7cutlass13device_kernelINS_4gemm6kernel13GemmUniversalIN4cute5tupleIJiiiiEEENS1_10collective13CollectiveMmaINS1_34MainloopSm90TmaGmmaWarpSpecializedILi3ENS5_IJNS4_1CILi1EEESB_SB_EEENS1_35KernelTmaWarpSpecializedCooperativeEEENS5_IJNSA_ILi192EEENSA_ILi48EEENSA_ILi256EEEEEEaNS5_IJlSB_lEEEaSJ_NS4_8TiledMMAINS4_8MMA_AtomIJNS4_4SM904GMMA26MMA_64x16x32_S32S8S8_SS_TNEEEENS4_6LayoutINS5_IJNSA_ILi2EEESB_SB_EEENS5_IJSB_NSA_ILi0EEEST_EEEEENS5_IJNS4_10UnderscoreESW_SW_EEEEENS4_13SM90_TMA_LOADENS4_14ComposedLayoutINS4_7SwizzleILi3ELi4ELi3EEENS4_18smem_ptr_flag_bitsILi8EEENSQ_INS5_IJNSA_ILi8EEENSA_ILi128EEEEEENS5_IJS16_SB_EEEEEEEvNS4_8identityESZ_S1A_vS1B_EENS_8epilogue10collective6detail29Sm90TmaWarpSpecializedAdapterINS1E_15DefaultEpilogueIaSJ_SJ_NS1D_6thread17LinearCombinationIaLi1EiiLNS1I_9ScaleType4KindE0ELNS_15FloatRoundStyleE2EaEENS1_15EpilogueDefaultEEEEEvvEEEEvNT_6ParamsE)
        /*0240*/ 	.short	0x0210
        /*0242*/ 	.short	0x0470


	//----- nvinfo : EIATTR_SW_WAR
	.align		4
.L_43:
        /*0244*/ 	.byte	0x04, 0x36
        /*0246*/ 	.short	(.L_45 - .L_44)
.L_44:
        /*0248*/ 	.word	0x00000008
.L_45:


//--------------------- .nv.callgraph             --------------------------
	.section	.nv.callgraph,"",@"SHT_CUDA_CALLGRAPH"
	.align	4
	.sectionentsize	8
	.align		4
        /*0000*/ 	.word	0x00000000
	.align		4
        /*0004*/ 	.word	0xffffffff
	.align		4
        /*0008*/ 	.word	index@(_ZN7cutlass13device_kernelINS_4gemm6kernel13GemmUniversalIN4cute5tupleIJiiiiEEENS1_10collective13CollectiveMmaINS1_34MainloopSm90TmaGmmaWarpSpecializedILi3ENS5_IJNS4_1CILi1EEESB_SB_EEENS1_35KernelTmaWarpSpecializedCooperativeEEENS5_IJNSA_ILi192EEENSA_ILi48EEENSA_ILi256EEEEEEaNS5_IJlSB_lEEEaSJ_NS4_8TiledMMAINS4_8MMA_AtomIJNS4_4SM904GMMA26MMA_64x16x32_S32S8S8_SS_TNEEEENS4_6LayoutINS5_IJNSA_ILi2EEESB_SB_EEENS5_IJSB_NSA_ILi0EEEST_EEEEENS5_IJNS4_10UnderscoreESW_SW_EEEEENS4_13SM90_TMA_LOADENS4_14ComposedLayoutINS4_7SwizzleILi3ELi4ELi3EEENS4_18smem_ptr_flag_bitsILi8EEENSQ_INS5_IJNSA_ILi8EEENSA_ILi128EEEEEENS5_IJS16_SB_EEEEEEEvNS4_8identityESZ_S1A_vS1B_EENS_8epilogue10collective6detail29Sm90TmaWarpSpecializedAdapterINS1E_15DefaultEpilogueIaSJ_SJ_NS1D_6thread17LinearCombinationIaLi1EiiLNS1I_9ScaleType4KindE0ELNS_15FloatRoundStyleE2EaEENS1_15EpilogueDefaultEEEEEvvEEEEvNT_6ParamsE)
	.align		4
        /*000c*/ 	.word	index@(__assertfail)
	.align		4
        /*0010*/ 	.word	0x00000000
	.align		4
        /*0014*/ 	.word	0xfffffffe
	.align		4
        /*0018*/ 	.word	0x00000000
	.align		4
        /*001c*/ 	.word	0xfffffffd
	.align		4
        /*0020*/ 	.word	0x00000000
	.align		4
        /*0024*/ 	.word	0xfffffffc


//--------------------- .nv.constant4             --------------------------
	.section	.nv.constant4,"a",@progbits
	.align	8
	.align		8
.nv.constant4:
        /*0000*/ 	.dword	__assertfail
	.align		8
        /*0008*/ 	.dword	__unnamed_1
	.align		8
        /*0010*/ 	.dword	_ZN39_INTERNAL_aa2e3599_4_k_cu_225e8a03_39654cuda3std3__45__cpo5beginE
	.align		8
        /*0018*/ 	.dword	_ZN39_INTERNAL_aa2e3599_4_k_cu_225e8a03_39654cuda3std3__45__cpo3endE
	.align		8
        /*0020*/ 	.dword	_ZN39_INTERNAL_aa2e3599_4_k_cu_225e8a03_39654cuda3std3__45__cpo6cbeginE
	.align		8
        /*0028*/ 	.dword	_ZN39_INTERNAL_aa2e3599_4_k_cu_225e8a03_39654cuda3std3__45__cpo4cendE
	.align		8
        /*0030*/ 	.dword	_ZN39_INTERNAL_aa2e3599_4_k_cu_225e8a03_39654cuda3std3__441_GLOBAL__N__aa2e3599_4_k_cu_225e8a03_39656ignoreE
	.align		8
        /*0038*/ 	.dword	_ZN39_INTERNAL_aa2e3599_4_k_cu_225e8a03_39654cuda3std3__419piecewise_constructE
	.align		8
        /*0040*/ 	.dword	_ZN39_INTERNAL_aa2e3599_4_k_cu_225e8a03_39654cuda3std3__48in_placeE
	.align		8
        /*0048*/ 	.dword	_ZN39_INTERNAL_aa2e3599_4_k_cu_225e8a03_39654cuda3std6ranges3__45__cpo4swapE
	.align		8
        /*0050*/ 	.dword	_ZN39_INTERNAL_aa2e3599_4_k_cu_225e8a03_39654cuda3std6ranges3__45__cpo9iter_moveE
	.align		8
        /*0058*/ 	.dword	_ZN39_INTERNAL_aa2e3599_4_k_cu_225e8a03_39654cute7productE
	.align		8
        /*0060*/ 	.dword	_ZN39_INTERNAL_aa2e3599_4_k_cu_225e8a03_39654cute1_E
	.align		8
        /*0068*/ 	.dword	$str$22
	.align		8
        /*0070*/ 	.dword	$str$23


//--------------------- .text._ZN7cutlass13device_kernelINS_4gemm6kernel13GemmUniversalIN4cute5tupleIJiiiiEEENS1_10collective13CollectiveMmaINS1_34MainloopSm90TmaGmmaWarpSpecializedILi3ENS5_IJNS4_1CILi1EEESB_SB_EEENS1_35KernelTmaWarpSpecializedCooperativeEEENS5_IJNSA_ILi192EEENSA_ILi48EEENSA_ILi256EEEEEEaNS5_IJlSB_lEEEaSJ_NS4_8TiledMMAINS4_8MMA_AtomIJNS4_4SM904GMMA26MMA_64x16x32_S32S8S8_SS_TNEEEENS4_6LayoutINS5_IJNSA_ILi2EEESB_SB_EEENS5_IJSB_NSA_ILi0EEEST_EEEEENS5_IJNS4_10UnderscoreESW_SW_EEEEENS4_13SM90_TMA_LOADENS4_14ComposedLayoutINS4_7SwizzleILi3ELi4ELi3EEENS4_18smem_ptr_flag_bitsILi8EEENSQ_INS5_IJNSA_ILi8EEENSA_ILi128EEEEEENS5_IJS16_SB_EEEEEEEvNS4_8identityESZ_S1A_vS1B_EENS_8epilogue10collective6detail29Sm90TmaWarpSpecializedAdapterINS1E_15DefaultEpilogueIaSJ_SJ_NS1D_6thread17LinearCombinationIaLi1EiiLNS1I_9ScaleType4KindE0ELNS_15FloatRoundStyleE2EaEENS1_15EpilogueDefaultEEEEEvvEEEEvNT_6ParamsE --------------------------
	.section	.text._ZN7cutlass13device_kernelINS_4gemm6kernel13GemmUniversalIN4cute5tupleIJiiiiEEENS1_10collective13CollectiveMmaINS1_34MainloopSm90TmaGmmaWarpSpecializedILi3ENS5_IJNS4_1CILi1EEESB_SB_EEENS1_35KernelTmaWarpSpecializedCooperativeEEENS5_IJNSA_ILi192EEENSA_ILi48EEENSA_ILi256EEEEEEaNS5_IJlSB_lEEEaSJ_NS4_8TiledMMAINS4_8MMA_AtomIJNS4_4SM904GMMA26MMA_64x16x32_S32S8S8_SS_TNEEEENS4_6LayoutINS5_IJNSA_ILi2EEESB_SB_EEENS5_IJSB_NSA_ILi0EEEST_EEEEENS5_IJNS4_10UnderscoreESW_SW_EEEEENS4_13SM90_TMA_LOADENS4_14ComposedLayoutINS4_7SwizzleILi3ELi4ELi3EEENS4_18smem_ptr_flag_bitsILi8EEENSQ_INS5_IJNSA_ILi8EEENSA_ILi128EEEEEENS5_IJS16_SB_EEEEEEEvNS4_8identityESZ_S1A_vS1B_EENS_8epilogue10collective6detail29Sm90TmaWarpSpecializedAdapterINS1E_15DefaultEpilogueIaSJ_SJ_NS1D_6thread17LinearCombinationIaLi1EiiLNS1I_9ScaleType4KindE0ELNS_15FloatRoundStyleE2EaEENS1_15EpilogueDefaultEEEEEvvEEEEvNT_6ParamsE,"ax",@progbits
	.align	128
.text._ZN7cutlass13device_kernelINS_4gemm6kernel13GemmUniversalIN4cute5tupleIJiiiiEEENS1_10collective13CollectiveMmaINS1_34MainloopSm90TmaGmmaWarpSpecializedILi3ENS5_IJNS4_1CILi1EEESB_SB_EEENS1_35KernelTmaWarpSpecializedCooperativeEEENS5_IJNSA_ILi192EEENSA_ILi48EEENSA_ILi256EEEEEEaNS5_IJlSB_lEEEaSJ_NS4_8TiledMMAINS4_8MMA_AtomIJNS4_4SM904GMMA26MMA_64x16x32_S32S8S8_SS_TNEEEENS4_6LayoutINS5_IJNSA_ILi2EEESB_SB_EEENS5_IJSB_NSA_ILi0EEEST_EEEEENS5_IJNS4_10UnderscoreESW_SW_EEEEENS4_13SM90_TMA_LOADENS4_14ComposedLayoutINS4_7SwizzleILi3ELi4ELi3EEENS4_18smem_ptr_flag_bitsILi8EEENSQ_INS5_IJNSA_ILi8EEENSA_ILi128EEEEEENS5_IJS16_SB_EEEEEEEvNS4_8identityESZ_S1A_vS1B_EENS_8epilogue10collective6detail29Sm90TmaWarpSpecializedAdapterINS1E_15DefaultEpilogueIaSJ_SJ_NS1D_6thread17LinearCombinationIaLi1EiiLNS1I_9ScaleType4KindE0ELNS_15FloatRoundStyleE2EaEENS1_15EpilogueDefaultEEEEEvvEEEEvNT_6ParamsE:
        .type           _ZN7cutlass13device_kernelINS_4gemm6kernel13GemmUniversalIN4cute5tupleIJiiiiEEENS1_10collective13CollectiveMmaINS1_34MainloopSm90TmaGmmaWarpSpecializedILi3ENS5_IJNS4_1CILi1EEESB_SB_EEENS1_35KernelTmaWarpSpecializedCooperativeEEENS5_IJNSA_ILi192EEENSA_ILi48EEENSA_ILi256EEEEEEaNS5_IJlSB_lEEEaSJ_NS4_8TiledMMAINS4_8MMA_AtomIJNS4_4SM904GMMA26MMA_64x16x32_S32S8S8_SS_TNEEEENS4_6LayoutINS5_IJNSA_ILi2EEESB_SB_EEENS5_IJSB_NSA_ILi0EEEST_EEEEENS5_IJNS4_10UnderscoreESW_SW_EEEEENS4_13SM90_TMA_LOADENS4_14ComposedLayoutINS4_7SwizzleILi3ELi4ELi3EEENS4_18smem_ptr_flag_bitsILi8EEENSQ_INS5_IJNSA_ILi8EEENSA_ILi128EEEEEENS5_IJS16_SB_EEEEEEEvNS4_8identityESZ_S1A_vS1B_EENS_8epilogue10collective6detail29Sm90TmaWarpSpecializedAdapterINS1E_15DefaultEpilogueIaSJ_SJ_NS1D_6thread17LinearCombinationIaLi1EiiLNS1I_9ScaleType4KindE0ELNS_15FloatRoundStyleE2EaEENS1_15EpilogueDefaultEEEEEvvEEEEvNT_6ParamsE,@function
        .size           _ZN7cutlass13device_kernelINS_4gemm6kernel13GemmUniversalIN4cute5tupleIJiiiiEEENS1_10collective13CollectiveMmaINS1_34MainloopSm90TmaGmmaWarpSpecializedILi3ENS5_IJNS4_1CILi1EEESB_SB_EEENS1_35KernelTmaWarpSpecializedCooperativeEEENS5_IJNSA_ILi192EEENSA_ILi48EEENSA_ILi256EEEEEEaNS5_IJlSB_lEEEaSJ_NS4_8TiledMMAINS4_8MMA_AtomIJNS4_4SM904GMMA26MMA_64x16x32_S32S8S8_SS_TNEEEENS4_6LayoutINS5_IJNSA_ILi2EEESB_SB_EEENS5_IJSB_NSA_ILi0EEEST_EEEEENS5_IJNS4_10UnderscoreESW_SW_EEEEENS4_13SM90_TMA_LOADENS4_14ComposedLayoutINS4_7SwizzleILi3ELi4ELi3EEENS4_18smem_ptr_flag_bitsILi8EEENSQ_INS5_IJNSA_ILi8EEENSA_ILi128EEEEEENS5_IJS16_SB_EEEEEEEvNS4_8identityESZ_S1A_vS1B_EENS_8epilogue10collective6detail29Sm90TmaWarpSpecializedAdapterINS1E_15DefaultEpilogueIaSJ_SJ_NS1D_6thread17LinearCombinationIaLi1EiiLNS1I_9ScaleType4KindE0ELNS_15FloatRoundStyleE2EaEENS1_15EpilogueDefaultEEEEEvvEEEEvNT_6ParamsE,(.L_x_164 - _ZN7cutlass13device_kernelINS_4gemm6kernel13GemmUniversalIN4cute5tupleIJiiiiEEENS1_10collective13CollectiveMmaINS1_34MainloopSm90TmaGmmaWarpSpecializedILi3ENS5_IJNS4_1CILi1EEESB_SB_EEENS1_35KernelTmaWarpSpecializedCooperativeEEENS5_IJNSA_ILi192EEENSA_ILi48EEENSA_ILi256EEEEEEaNS5_IJlSB_lEEEaSJ_NS4_8TiledMMAINS4_8MMA_AtomIJNS4_4SM904GMMA26MMA_64x16x32_S32S8S8_SS_TNEEEENS4_6LayoutINS5_IJNSA_ILi2EEESB_SB_EEENS5_IJSB_NSA_ILi0EEEST_EEEEENS5_IJNS4_10UnderscoreESW_SW_EEEEENS4_13SM90_TMA_LOADENS4_14ComposedLayoutINS4_7SwizzleILi3ELi4ELi3EEENS4_18smem_ptr_flag_bitsILi8EEENSQ_INS5_IJNSA_ILi8EEENSA_ILi128EEEEEENS5_IJS16_SB_EEEEEEEvNS4_8identityESZ_S1A_vS1B_EENS_8epilogue10collective6detail29Sm90TmaWarpSpecializedAdapterINS1E_15DefaultEpilogueIaSJ_SJ_NS1D_6thread17LinearCombinationIaLi1EiiLNS1I_9ScaleType4KindE0ELNS_15FloatRoundStyleE2EaEENS1_15EpilogueDefaultEEEEEvvEEEEvNT_6ParamsE)
        .other          _ZN7cutlass13device_kernelINS_4gemm6kernel13GemmUniversalIN4cute5tupleIJiiiiEEENS1_10collective13CollectiveMmaINS1_34MainloopSm90TmaGmmaWarpSpecializedILi3ENS5_IJNS4_1CILi1EEESB_SB_EEENS1_35KernelTmaWarpSpecializedCooperativeEEENS5_IJNSA_ILi192EEENSA_ILi48EEENSA_ILi256EEEEEEaNS5_IJlSB_lEEEaSJ_NS4_8TiledMMAINS4_8MMA_AtomIJNS4_4SM904GMMA26MMA_64x16x32_S32S8S8_SS_TNEEEENS4_6LayoutINS5_IJNSA_ILi2EEESB_SB_EEENS5_IJSB_NSA_ILi0EEEST_EEEEENS5_IJNS4_10UnderscoreESW_SW_EEEEENS4_13SM90_TMA_LOADENS4_14ComposedLayoutINS4_7SwizzleILi3ELi4ELi3EEENS4_18smem_ptr_flag_bitsILi8EEENSQ_INS5_IJNSA_ILi8EEENSA_ILi128EEEEEENS5_IJS16_SB_EEEEEEEvNS4_8identityESZ_S1A_vS1B_EENS_8epilogue10collective6detail29Sm90TmaWarpSpecializedAdapterINS1E_15DefaultEpilogueIaSJ_SJ_NS1D_6thread17LinearCombinationIaLi1EiiLNS1I_9ScaleType4KindE0ELNS_15FloatRoundStyleE2EaEENS1_15EpilogueDefaultEEEEEvvEEEEvNT_6ParamsE,@"STO_CUDA_ENTRY STV_DEFAULT"
_ZN7cutlass13device_kernelINS_4gemm6kernel13GemmUniversalIN4cute5tupleIJiiiiEEENS1_10collective13CollectiveMmaINS1_34MainloopSm90TmaGmmaWarpSpecializedILi3ENS5_IJNS4_1CILi1EEESB_SB_EEENS1_35KernelTmaWarpSpecializedCooperativeEEENS5_IJNSA_ILi192EEENSA_ILi48EEENSA_ILi256EEEEEEaNS5_IJlSB_lEEEaSJ_NS4_8TiledMMAINS4_8MMA_AtomIJNS4_4SM904GMMA26MMA_64x16x32_S32S8S8_SS_TNEEEENS4_6LayoutINS5_IJNSA_ILi2EEESB_SB_EEENS5_IJSB_NSA_ILi0EEEST_EEEEENS5_IJNS4_10UnderscoreESW_SW_EEEEENS4_13SM90_TMA_LOADENS4_14ComposedLayoutINS4_7SwizzleILi3ELi4ELi3EEENS4_18smem_ptr_flag_bitsILi8EEENSQ_INS5_IJNSA_ILi8EEENSA_ILi128EEEEEENS5_IJS16_SB_EEEEEEEvNS4_8identityESZ_S1A_vS1B_EENS_8epilogue10collective6detail29Sm90TmaWarpSpecializedAdapterINS1E_15DefaultEpilogueIaSJ_SJ_NS1D_6thread17LinearCombinationIaLi1EiiLNS1I_9ScaleType4KindE0ELNS_15FloatRoundStyleE2EaEENS1_15EpilogueDefaultEEEEEvvEEEEvNT_6ParamsE:
[----:B------:R-:W0:Y:S01]  /*0000*/  LDC R1, c[0x0][0x28] ;  /* 0x00000a00ff017b82 */ /* 0x000e220000000800 */
[----:B------:R-:W1:Y:S01]  /*0010*/  S2R R3, SR_TID.X ;  /* 0x0000000000037919 */ /* 0x000e620000002100 */
[----:B------:R-:W-:Y:S01]  /*0020*/  ELECT P0, URZ, PT ;  /* 0x00000000003f782f */ /* 0x000fe20003800000 */
[----:B------:R-:W-:Y:S01]  /*0030*/  BSSY B0, `(.L_x_0) ;  /* 0x000000f000007945 */ /* 0x000fe20003800000 */
[--C-:B-1----:R-:W-:Y:S02]  /*0040*/  SHF.R.U32.HI R0, RZ, 0x5, R3.reuse ;  /* 0x00000005ff007819 */ /* 0x102fe40000011603 */
[----:B------:R-:W-:-:S03]  /*0050*/  SHF.R.U32.HI R14, RZ, 0x7, R3 ;  /* 0x00000007ff0e7819 */ /* 0x000fc60000011603 */
[----:B------:R-:W1:Y:S04]  /*0060*/  SHFL.IDX PT, R4, R0, RZ, 0x1f ;  /* 0x00001fff00047589 */ /* 0x000e6800000e0000 */
[----:B------:R2:W3:Y:S01]  /*0070*/  SHFL.IDX PT, R10, R14, RZ, 0x1f ;  /* 0x00001fff0e0a7589 */ /* 0x0004e200000e0000 */
[----:B-1----:R-:W-:-:S13]  /*0080*/  ISETP.NE.OR P0, PT, R4, RZ, !P0 ;  /* 0x000000ff0400720c */ /* 0x002fda0004705670 */
[----:B0-23--:R-:W-:Y:S05]  /*0090*/  @P0 BRA `(.L_x_1) ;  /* 0x0000000000200947 */ /* 0x00dfea0003800000 */
[----:B------:R-:W-:Y:S02]  /*00a0*/  ULDC.64 UR4, c[0x0][0x198] ;  /* 0x0000660000047ab9 */ /* 0x000fe40000000a00 */
[----:B------:R-:W-:Y:S02]  /*00b0*/  UIADD3 UR6, UP0, UR4, 0xf0, URZ ;  /* 0x000000f004067890 */ /* 0x000fe4000ff1e03f */
[----:B------:R-:W-:Y:S02]  /*00c0*/  UIADD3 UR4, UP1, UR4, 0x1f0, URZ ;  /* 0x000001f004047890 */ /* 0x000fe4000ff3e03f */
[----:B------:R-:W-:Y:S02]  /*00d0*/  UIADD3.X UR7, URZ, UR5, URZ, UP0, !UPT ;  /* 0x000000053f077290 */ /* 0x000fe400087fe43f */
[----:B------:R-:W-:-:S07]  /*00e0*/  UIADD3.X UR5, URZ, UR5, URZ, UP1, !UPT ;  /* 0x000000053f057290 */ /* 0x000fce0008ffe43f */
[----:B------:R0:W-:Y:S02]  /*00f0*/  UTMACCTL.PF [UR6] ;  /* 0x00000000060079b9 */ /* 0x0001e40008040000 */
[----:B------:R0:W-:Y:S02]  /*0100*/  UTMACCTL.PF [UR4] ;  /* 0x00000000040079b9 */ /* 0x0001e40008040000 */
[----:B0-----:R-:W-:Y:S01]  /*0110*/  NOP ;  /* 0x0000000000007918 */ /* 0x001fe20000000000 */
.L_x_1:
[----:B------:R-:W-:Y:S05]  /*0120*/  BSYNC B0 ;  /* 0x0000000000007941 */ /* 0x000fea0003800000 */
.L_x_0:
[----:B------:R-:W0:Y:S02]  /*0130*/  SHFL.IDX PT, R2, R0, RZ, 0x1f ;  /* 0x00001fff00027589 */ /* 0x000e2400000e0000 */
[----:B0-----:R-:W-:-:S13]  /*0140*/  ISETP.NE.AND P0, PT, R2, RZ, PT ;  /* 0x000000ff0200720c */ /* 0x001fda0003f05270 */
[----:B------:R-:W-:Y:S05]  /*0150*/  @P0 BRA `(.L_x_2) ;  /* 0x0000000000500947 */ /* 0x000fea0003800000 */
[----:B------:R-:W0:Y:S01]  /*0160*/  S2UR UR8, SR_CgaCtaId ;  /* 0x00000000000879c3 */ /* 0x000e220000008800 */
[----:B------:R-:W-:Y:S01]  /*0170*/  UMOV UR4, 0x400 ;  /* 0x0000040000047882 */ /* 0x000fe20000000000 */
[----:B------:R-:W-:Y:S01]  /*0180*/  UMOV UR5, 0x1 ;  /* 0x0000000100057882 */ /* 0x000fe20000000000 */
[----:B------:R-:W-:Y:S01]  /*0190*/  UMOV UR6, 0x100 ;  /* 0x0000010000067882 */ /* 0x000fe20000000000 */
[----:B------:R-:W-:Y:S01]  /*01a0*/  ELECT P0, URZ, PT ;  /* 0x00000000003f782f */ /* 0x000fe20003800000 */
[----:B------:R-:W-:-:S04]  /*01b0*/  UIADD3 UR6, -UR6, 0x100000, URZ ;  /* 0x0010000006067890 */ /* 0x000fc8000fffe13f */
[----:B------:R-:W-:Y:S02]  /*01c0*/  USHF.L.U32 UR7, UR6, 0xb, URZ ;  /* 0x0000000b06077899 */ /* 0x000fe4000800063f */
[----:B------:R-:W-:Y:S02]  /*01d0*/  USHF.L.U32 UR6, UR6, 0x1, URZ ;  /* 0x0000000106067899 */ /* 0x000fe4000800063f */
[----:B0-----:R-:W-:Y:S02]  /*01e0*/  ULEA UR8, UR8, UR4, 0x18 ;  /* 0x0000000408087291 */ /* 0x001fe4000f8ec03f */
[----:B------:R-:W-:-:S04]  /*01f0*/  UIADD3 UR4, -UR5, 0x100000, URZ ;  /* 0x0010000005047890 */ /* 0x000fc8000fffe13f */
[----:B------:R-:W-:Y:S02]  /*0200*/  USHF.L.U32 UR5, UR4, 0xb, URZ ;  /* 0x0000000b04057899 */ /* 0x000fe4000800063f */
[----:B------:R-:W-:Y:S01]  /*0210*/  USHF.L.U32 UR4, UR4, 0x1, URZ ;  /* 0x0000000104047899 */ /* 0x000fe2000800063f */
[----:B------:R-:W0:Y:S11]  /*0220*/  FENCE.VIEW.ASYNC.S ;  /* 0x00000000000073c6 */ /* 0x000e360000000000 */
[----:B0-----:R0:W1:Y:S01]  /*0230*/  SYNCS.EXCH.64 URZ, [UR8], UR4 ;  /* 0x00000004083f75b2 */ /* 0x0010620008000100 */
[----:B------:R0:W2:Y:S01]  /*0240*/  SYNCS.EXCH.64 URZ, [UR8+0x18], UR6 ;  /* 0x00001806083f75b2 */ /* 0x0000a20008000100 */
[----:B------:R0:W3:Y:S01]  /*0250*/  SYNCS.EXCH.64 URZ, [UR8+0x8], UR4 ;  /* 0x00000804083f75b2 */ /* 0x0000e20008000100 */
[----:B------:R0:W4:Y:S01]  /*0260*/  SYNCS.EXCH.64 URZ, [UR8+0x20], UR6 ;  /* 0x00002006083f75b2 */ /* 0x0001220008000100 */
[----:B------:R0:W0:Y:S01]  /*0270*/  SYNCS.EXCH.64 URZ, [UR8+0x10], UR4 ;  /* 0x00001004083f75b2 */ /* 0x0000220008000100 */
[----:B------:R0:W0:Y:S01]  /*0280*/  SYNCS.EXCH.64 URZ, [UR8+0x28], UR6 ;  /* 0x00002806083f75b2 */ /* 0x0000220008000100 */
[----:B------:R-:W-:Y:S01]  /*0290*/  NOP ;  /* 0x0000000000007918 */ /* 0x000fe20000000000 */
.L_x_2:
[----:B------:R-:W5:Y:S01]  /*02a0*/  SHFL.IDX PT, R0, R0, RZ, 0x1f ;  /* 0x00001fff00007589 */ /* 0x000f6200000e0000 */
[----:B------:R-:W-:Y:S01]  /*02b0*/  ELECT P0, URZ, PT ;  /* 0x00000000003f782f */ /* 0x000fe20003800000 */
[----:B------:R-:W1:Y:S01]  /*02c0*/  LDC R2, c[0x0][0x65c] ;  /* 0x00019700ff027b82 */ /* 0x000e620000000800 */
[----:B------:R-:W-:Y:S01]  /*02d0*/  SHF.R.S32.HI R7, RZ, 0x1f, R4 ;  /* 0x0000001fff077819 */ /* 0x000fe20000011404 */
[----:B------:R-:W2:Y:S01]  /*02e0*/  S2R R5, SR_CTAID.Y ;  /* 0x0000000000057919 */ /* 0x000ea20000002600 */
[----:B0-----:R-:W-:Y:S01]  /*02f0*/  UMOV UR4, 0x20 ;  /* 0x0000002000047882 */ /* 0x001fe20000000000 */
[----:B------:R-:W-:Y:S01]  /*0300*/  NOP ;  /* 0x0000000000007918 */ /* 0x000fe20000000000 */
[----:B------:R-:W-:Y:S01]  /*0310*/  LEA.HI R7, R7, R4, RZ, 0x2 ;  /* 0x0000000407077211 */ /* 0x000fe200078f10ff */
[----:B------:R-:W0:Y:S01]  /*0320*/  S2R R6, SR_CTAID.X ;  /* 0x0000000000067919 */ /* 0x000e220000002500 */
[----:B------:R-:W-:Y:S01]  /*0330*/  ISETP.NE.AND P2, PT, R10, RZ, PT ;  /* 0x000000ff0a00720c */ /* 0x000fe20003f45270 */
[----:B------:R-:W-:Y:S01]  /*0340*/  NOP ;  /* 0x0000000000007918 */ /* 0x000fe20000000000 */
[----:B------:R-:W-:-:S02]  /*0350*/  LOP3.LUT R7, R7, 0xfffffffc, RZ, 0xc0, !PT ;  /* 0xfffffffc07077812 */ /* 0x000fc400078ec0ff */
[----:B-----5:R-:W-:Y:S02]  /*0360*/  ISETP.NE.OR P0, PT, R0, RZ, !P0 ;  /* 0x000000ff0000720c */ /* 0x020fe40004705670 */
[----:B-1----:R-:W-:-:S04]  /*0370*/  ISETP.NE.AND P3, PT, R2, 0x1, PT ;  /* 0x000000010200780c */ /* 0x002fc80003f65270 */
[----:B------:R-:W-:Y:S01]  /*0380*/  P2R R0, PR, RZ, 0x8 ;  /* 0x00000008ff007803 */ /* 0x000fe20000000000 */
[----:B------:R-:W-:Y:S01]  /*0390*/  IMAD.IADD R0, R4, 0x1, -R7 ;  /* 0x0000000104007824 */ /* 0x000fe200078e0a07 */
[----:B------:R-:W-:Y:S01]  /*03a0*/  LOP3.LUT R4, R3, 0x7f, RZ, 0xc0, !PT ;  /* 0x0000007f03047812 */ /* 0x000fe200078ec0ff */
[----:B------:R-:W-:-:S03]  /*03b0*/  IMAD.MOV.U32 R7, RZ, RZ, RZ ;  /* 0x000000ffff077224 */ /* 0x000fc600078e00ff */
[----:B------:R-:W-:Y:S01]  /*03c0*/  ISETP.NE.AND P1, PT, R0, 0x3, PT ;  /* 0x000000030000780c */ /* 0x000fe20003f25270 */
[----:B------:R-:W-:Y:S01]  /*03d0*/  VOTEU.ALL UP0, P0 ;  /* 0x00000000003f7886 */ /* 0x000fe20000000000 */
[----:B------:R-:W-:Y:S01]  /*03e0*/  VOTEU.ALL UP1, P0 ;  /* 0x00000000003f7886 */ /* 0x000fe20000020000 */
[----:B------:R-:W0:Y:S01]  /*03f0*/  @P3 LDC R17, c[0x0][0x10] ;  /* 0x00000400ff113b82 */ /* 0x000e220000000800 */
[----:B--2---:R-:W-:Y:S02]  /*0400*/  @P3 IMAD.MOV.U32 R8, RZ, RZ, R5 ;  /* 0x000000ffff083224 */ /* 0x004fe400078e0005 */
[----:B------:R-:W-:Y:S01]  /*0410*/  @!UP0 UMOV UR6, 0x400 ;  /* 0x0000040000068882 */ /* 0x000fe20000000000 */
[----:B------:R-:W-:-:S04]  /*0420*/  @!UP0 UIADD3 UR4, -UR4, 0x100000, URZ ;  /* 0x0010000004048890 */ /* 0x000fc8000fffe13f */
[----:B------:R-:W-:Y:S02]  /*0430*/  @!UP0 USHF.L.U32 UR5, UR4, 0xb, URZ ;  /* 0x0000000b04058899 */ /* 0x000fe4000800063f */
[----:B------:R-:W-:Y:S01]  /*0440*/  @!UP0 USHF.L.U32 UR4, UR4, 0x1, URZ ;  /* 0x0000000104048899 */ /* 0x000fe2000800063f */
[----:B------:R-:W-:Y:S01]  /*0450*/  @P3 IMAD.MOV.U32 R9, RZ, RZ, RZ ;  /* 0x000000ffff093224 */ /* 0x000fe200078e00ff */
[----:B------:R-:W1:Y:S08]  /*0460*/  @!UP0 S2UR UR7, SR_CgaCtaId ;  /* 0x00000000000789c3 */ /* 0x000e700000008800 */
[----:B------:R-:W2:Y:S01]  /*0470*/  @!P3 LDC R11, c[0x0][0xc] ;  /* 0x00000300ff0bbb82 */ /* 0x000ea20000000800 */
[----:B0-----:R-:W-:Y:S01]  /*0480*/  @P3 IMAD.WIDE.U32 R16, R6, R17, R8 ;  /* 0x0000001106103225 */ /* 0x001fe200078e0008 */
[----:B-1----:R-:W-:Y:S01]  /*0490*/  @!UP0 ULEA UR8, UR7, UR6, 0x18 ;  /* 0x0000000607088291 */ /* 0x002fe2000f8ec03f */
[----:B------:R-:W-:-:S02]  /*04a0*/  VOTEU.ALL UP0, P0 ;  /* 0x00000000003f7886 */ /* 0x000fc40000000000 */
[----:B------:R-:W-:Y:S01]  /*04b0*/  ULDC UR6, c[0x0][0xc] ;  /* 0x0000030000067ab9 */ /* 0x000fe20000000800 */
[----:B------:R-:W-:Y:S01]  /*04c0*/  ISETP.EQ.OR P0, PT, R0, RZ, !P1 ;  /* 0x000000ff0000720c */ /* 0x000fe20004f02670 */
[----:B------:R-:W-:-:S03]  /*04d0*/  ULDC UR7, c[0x0][0x10] ;  /* 0x0000040000077ab9 */ /* 0x000fc60000000800 */
[C---:B------:R-:W-:Y:S01]  /*04e0*/  ISETP.EQ.AND P0, PT, R10.reuse, RZ, P0 ;  /* 0x000000ff0a00720c */ /* 0x040fe20000702270 */
[----:B------:R-:W-:Y:S02]  /*04f0*/  VIADD R10, R10, 0xffffffff ;  /* 0xffffffff0a0a7836 */ /* 0x000fe40000000000 */
[----:B--2---:R-:W-:Y:S01]  /*0500*/  @!P3 IMAD.WIDE.U32 R8, R11, R5, R6 ;  /* 0x000000050b08b225 */ /* 0x004fe200078e0006 */
[----:B------:R-:W0:Y:S02]  /*0510*/  FENCE.VIEW.ASYNC.S ;  /* 0x00000000000073c6 */ /* 0x000e240000000000 */
[----:B0-----:R-:W3:Y:S01]  /*0520*/  @!UP0 SYNCS.EXCH.64 URZ, [UR8+0x40], UR4 ;  /* 0x00004004083f85b2 */ /* 0x001ee20008000100 */
[----:B------:R-:W-:Y:S01]  /*0530*/  SEL R18, RZ, 0x1, !P0 ;  /* 0x00000001ff127807 */ /* 0x000fe20004000000 */
[----:B------:R-:W-:Y:S01]  /*0540*/  @P3 IMAD.MOV.U32 R11, RZ, RZ, RZ ;  /* 0x000000ffff0b3224 */ /* 0x000fe200078e00ff */
[----:B------:R-:W-:Y:S01]  /*0550*/  ISETP.GE.U32.AND P1, PT, R10, 0x2, PT ;  /* 0x000000020a00780c */ /* 0x000fe20003f26070 */
[----:B------:R-:W-:-:S02]  /*0560*/  @!P3 IMAD.MOV.U32 R16, RZ, RZ, R8 ;  /* 0x000000ffff10b224 */ /* 0x000fc400078e0008 */
[----:B------:R-:W-:Y:S01]  /*0570*/  @P3 IMAD.IADD R17, R17, 0x1, R11 ;  /* 0x0000000111113824 */ /* 0x000fe200078e020b */
[----:B------:R-:W-:Y:S01]  /*0580*/  SEL R18, R18, 0x2, P1 ;  /* 0x0000000212127807 */ /* 0x000fe20000800000 */
[----:B------:R-:W-:Y:S01]  /*0590*/  @!P3 IMAD.MOV.U32 R17, RZ, RZ, R9 ;  /* 0x000000ffff11b224 */ /* 0x000fe200078e0009 */
[----:B------:R0:W3:Y:S01]  /*05a0*/  @!UP1 SYNCS.EXCH.64 URZ, [UR8+0x48], UR4 ;  /* 0x00004804083f95b2 */ /* 0x0000e20008000100 */
[----:B------:R-:W-:Y:S01]  /*05b0*/  NOP ;  /* 0x0000000000007918 */ /* 0x000fe20000000000 */
[----:B0-----:R-:W-:-:S03]  /*05c0*/  UIMAD.WIDE.U32 UR4, UR6, UR7, URZ ;  /* 0x00000007060472a5 */ /* 0x001fc6000f8e003f */
[----:B------:R-:W-:Y:S02]  /*05d0*/  ULDC UR6, c[0x0][0x14] ;  /* 0x0000050000067ab9 */ /* 0x000fe40000000800 */
[----:B------:R-:W-:Y:S02]  /*05e0*/  UIMAD.WIDE.U32 UR38, UR4, UR6, URZ ;  /* 0x00000006042672a5 */ /* 0x000fe4000f8e003f */
[----:B------:R-:W-:-:S04]  /*05f0*/  UIMAD UR40, UR5, UR6, URZ ;  /* 0x00000006052872a4 */ /* 0x000fc8000f8e023f */
[----:B------:R-:W-:Y:S01]  /*0600*/  UIADD3 UR40, UR39, UR40, URZ ;  /* 0x0000002827287290 */ /* 0x000fe2000fffe03f */
[----:B---34-:R-:W-:Y:S06]  /*0610*/  BAR.SYNC.DEFER_BLOCKING 0x0 ;  /* 0x0000000000007b1d */ /* 0x018fec0000010000 */
[----:B------:R-:W-:Y:S05]  /*0620*/  @!P2 BRA `(.L_x_3) ;  /* 0x0000006400e0a947 */ /* 0x000fea0003800000 */
[----:B------:R-:W-:-:S13]  /*0630*/  ISETP.GT.U32.AND P0, PT, R10, 0x1, PT ;  /* 0x000000010a00780c */ /* 0x000fda0003f04070 */
[----:B------:R-:W-:Y:S05]  /*0640*/  @P0 EXIT ;  /* 0x000000000000094d */ /* 0x000fea0003800000 */
[----:B------:R-:W-:Y:S01]  /*0650*/  ULDC.64 UR4, c[0x0][0x650] ;  /* 0x0001940000047ab9 */ /* 0x000fe20000000a00 */
[----:B------:R-:W-:Y:S01]  /*0660*/  PRMT R0, RZ, 0x7610, R0 ;  /* 0x00007610ff007816 */ /* 0x000fe20000000000 */
[----:B------:R-:W-:Y:S01]  /*0670*/  IMAD.MOV.U32 R81, RZ, RZ, -0x1 ;  /* 0xffffffffff517424 */ /* 0x000fe200078e00ff */
[----:B------:R-:W-:Y:S01]  /*0680*/  ISETP.GE.U32.AND P0, PT, R16, UR4, PT ;  /* 0x0000000410007c0c */ /* 0x000fe2000bf06070 */
[----:B------:R-:W-:Y:S02]  /*0690*/  IMAD.MOV.U32 R82, RZ, RZ, -0x1 ;  /* 0xffffffffff527424 */ /* 0x000fe400078e00ff */
[----:B------:R-:W-:Y:S01]  /*06a0*/  IMAD.MOV.U32 R80, RZ, RZ, -0x1 ;  /* 0xffffffffff507424 */ /* 0x000fe200078e00ff */
[----:B------:R-:W-:-:S13]  /*06b0*/  ISETP.GE.U32.AND.EX P0, PT, R17, UR5, PT, P0 ;  /* 0x0000000511007c0c */ /* 0x000fda000bf06100 */
[----:B------:R-:W-:Y:S05]  /*06c0*/  @P0 BRA `(.L_x_4) ;  /* 0x0000000400540947 */ /* 0x000fea0003800000 */
[----:B------:R-:W0:Y:S01]  /*06d0*/  LDC.64 R20, c[0x0][0x628] ;  /* 0x00018a00ff147b82 */ /* 0x000e220000000a00 */
[----:B------:R-:W-:Y:S02]  /*06e0*/  IMAD.MOV.U32 R8, RZ, RZ, R16 ;  /* 0x000000ffff087224 */ /* 0x000fe400078e0010 */
[----:B------:R-:W-:-:S05]  /*06f0*/  IMAD.MOV.U32 R9, RZ, RZ, R17 ;  /* 0x000000ffff097224 */ /* 0x000fca00078e0011 */
[----:B------:R-:W1:Y:S08]  /*0700*/  LDC R0, c[0x0][0x630] ;  /* 0x00018c00ff007b82 */ /* 0x000e700000000800 */
[----:B------:R-:W2:Y:S01]  /*0710*/  LDC.64 R22, c[0x0][0x620] ;  /* 0x00018800ff167b82 */ /* 0x000ea20000000a00 */
[----:B0-----:R-:W-:-:S04]  /*0720*/  ISETP.NE.U32.AND P0, PT, R20, RZ, PT ;  /* 0x000000ff1400720c */ /* 0x001fc80003f05070 */
[----:B------:R-:W-:-:S13]  /*0730*/  ISETP.NE.AND.EX P0, PT, R21, RZ, PT, P0 ;  /* 0x000000ff1500720c */ /* 0x000fda0003f05300 */
[----:B-12---:R-:W-:Y:S05]  /*0740*/  @!P0 BRA `(.L_x_5) ;  /* 0x0000000000288947 */ /* 0x006fea0003800000 */
[----:B------:R-:W0:Y:S02]  /*0750*/  LDC R13, c[0x0][0x634] ;  /* 0x00018d00ff0d7b82 */ /* 0x000e240000000800 */
[----:B0-----:R-:W-:-:S05]  /*0760*/  IADD3 R13, P0, R16, R13, RZ ;  /* 0x0000000d100d7210 */ /* 0x001fca0007f1e0ff */
[----:B------:R-:W-:-:S04]  /*0770*/  IMAD.X R15, RZ, RZ, R17, P0 ;  /* 0x000000ffff0f7224 */ /* 0x000fc800000e0611 */
[----:B------:R-:W-:-:S04]  /*0780*/  IMAD.WIDE.U32 R8, R15, R20, RZ ;  /* 0x000000140f087225 */ /* 0x000fc800078e00ff */
[----:B------:R-:W-:-:S04]  /*0790*/  IMAD.WIDE.U32 R10, P0, R13, R21, R8 ;  /* 0x000000150d0a7225 */ /* 0x000fc80007800008 */
[----:B------:R-:W-:-:S04]  /*07a0*/  IMAD.WIDE.U32 R8, R13, R20, RZ ;  /* 0x000000140d087225 */ /* 0x000fc800078e00ff */
[----:B------:R-:W-:Y:S01]  /*07b0*/  IMAD.X R13, RZ, RZ, RZ, P0 ;  /* 0x000000ffff0d7224 */ /* 0x000fe200000e06ff */
[----:B------:R-:W-:Y:S01]  /*07c0*/  IADD3 RZ, P0, R9, R10, RZ ;  /* 0x0000000a09ff7210 */ /* 0x000fe20007f1e0ff */
[----:B------:R-:W-:-:S04]  /*07d0*/  IMAD.MOV.U32 R12, RZ, RZ, R11 ;  /* 0x000000ffff0c7224 */ /* 0x000fc800078e000b */
[----:B------:R-:W-:-:S08]  /*07e0*/  IMAD.WIDE.U32.X R8, R15, R21, R12, P0 ;  /* 0x000000150f087225 */ /* 0x000fd000000e040c */
.L_x_5:
[-CC-:B------:R-:W-:Y:S01]  /*07f0*/  SHF.R.U64 R80, R8, R0.reuse, R9.reuse ;  /* 0x0000000008507219 */ /* 0x180fe20000001209 */
[----:B------:R-:W0:Y:S01]  /*0800*/  LDC R12, c[0x0][0x618] ;  /* 0x00018600ff0c7b82 */ /* 0x000e220000000800 */
[----:B------:R-:W-:Y:S01]  /*0810*/  SHF.R.U32.HI R7, RZ, R0, R9 ;  /* 0x00000000ff077219 */ /* 0x000fe20000011609 */
[----:B------:R-:W-:Y:S01]  /*0820*/  ULDC UR4, c[0x0][0x150] ;  /* 0x0000540000047ab9 */ /* 0x000fe20000000800 */
[----:B------:R-:W-:Y:S02]  /*0830*/  IADD3 R11, P0, RZ, -R80, RZ ;  /* 0x80000050ff0b7210 */ /* 0x000fe40007f1e0ff */
[----:B------:R-:W-:-:S03]  /*0840*/  I2FP.F32.U32 R0, R6 ;  /* 0x0000000600007245 */ /* 0x000fc60000201000 */
[----:B------:R-:W1:Y:S01]  /*0850*/  LDC.64 R30, c[0x0][0x640] ;  /* 0x00019000ff1e7b82 */ /* 0x000e620000000a00 */
[----:B------:R-:W-:Y:S02]  /*0860*/  IMAD.X R13, RZ, RZ, ~R7, P0 ;  /* 0x000000ffff0d7224 */ /* 0x000fe400000e0e07 */
[----:B------:R-:W-:Y:S01]  /*0870*/  FMUL R0, R0, UR4 ;  /* 0x0000000400007c20 */ /* 0x000fe20008400000 */
[----:B------:R-:W-:Y:S01]  /*0880*/  IMAD.WIDE.U32 R8, R11, R22, R16 ;  /* 0x000000160b087225 */ /* 0x000fe200078e0010 */
[----:B------:R-:W-:-:S03]  /*0890*/  ULDC UR4, c[0x0][0x154] ;  /* 0x0000550000047ab9 */ /* 0x000fc60000000800 */
[----:B------:R-:W-:Y:S01]  /*08a0*/  IMAD R10, R13, R22, RZ ;  /* 0x000000160d0a7224 */ /* 0x000fe200078e02ff */
[----:B------:R-:W2:Y:S01]  /*08b0*/  LDC R7, c[0x0][0x144] ;  /* 0x00005100ff077b82 */ /* 0x000ea20000000800 */
[----:B------:R-:W3:Y:S02]  /*08c0*/  F2I.U32.TRUNC.NTZ R0, R0 ;  /* 0x0000000000007305 */ /* 0x000ee4000020f000 */
[----:B------:R-:W-:-:S04]  /*08d0*/  IMAD R11, R11, R23, R10 ;  /* 0x000000170b0b7224 */ /* 0x000fc800078e020a */
[----:B------:R-:W-:Y:S01]  /*08e0*/  IMAD.IADD R9, R9, 0x1, R11 ;  /* 0x0000000109097824 */ /* 0x000fe200078e020b */
[----:B------:R-:W4:Y:S01]  /*08f0*/  LDC R24, c[0x0][0x608] ;  /* 0x00018200ff187b82 */ /* 0x000f220000000800 */
[----:B------:R-:W-:-:S03]  /*0900*/  IMAD.MOV.U32 R11, RZ, RZ, -0x1 ;  /* 0xffffffffff0b7424 */ /* 0x000fc600078e00ff */
[-CC-:B0-----:R-:W-:Y:S02]  /*0910*/  SHF.R.U64 R22, R8, R12.reuse, R9.reuse ;  /* 0x0000000c08167219 */ /* 0x181fe40000001209 */
[----:B------:R-:W-:Y:S02]  /*0920*/  I2FP.F32.U32 R8, R5 ;  /* 0x0000000500087245 */ /* 0x000fe40000201000 */
[----:B------:R-:W0:Y:S01]  /*0930*/  LDC R28, c[0x0][0x658] ;  /* 0x00019600ff1c7b82 */ /* 0x000e220000000800 */
[----:B-1----:R-:W-:Y:S01]  /*0940*/  ISETP.NE.U32.AND P0, PT, R30, RZ, PT ;  /* 0x000000ff1e00720c */ /* 0x002fe20003f05070 */
[----:B---3--:R-:W-:Y:S02]  /*0950*/  IMAD.MOV R10, RZ, RZ, -R0 ;  /* 0x000000ffff0a7224 */ /* 0x008fe400078e0a00 */
[----:B------:R-:W-:Y:S01]  /*0960*/  FMUL R8, R8, UR4 ;  /* 0x0000000408087c20 */ /* 0x000fe20008400000 */
[----:B------:R-:W-:Y:S02]  /*0970*/  SHF.R.U32.HI R9, RZ, R12, R9 ;  /* 0x0000000cff097219 */ /* 0x000fe40000011609 */
[----:B------:R-:W-:Y:S01]  /*0980*/  ISETP.NE.AND.EX P0, PT, R31, RZ, PT, P0 ;  /* 0x000000ff1f00720c */ /* 0x000fe20003f05300 */
[----:B------:R1:W3:Y:S01]  /*0990*/  F2I.U32.TRUNC.NTZ R15, R8 ;  /* 0x00000008000f7305 */ /* 0x0002e2000020f000 */
[----:B------:R-:W1:Y:S01]  /*09a0*/  LDC R20, c[0x0][0x148] ;  /* 0x00005200ff147b82 */ /* 0x000e620000000800 */
[----:B--2---:R-:W-:-:S07]  /*09b0*/  IMAD R0, R7, R10, R6 ;  /* 0x0000000a07007224 */ /* 0x004fce00078e0206 */
[----:B------:R-:W2:Y:S01]  /*09c0*/  LDC R26, c[0x0][0x600] ;  /* 0x00018000ff1a7b82 */ /* 0x000ea20000000800 */
[-CC-:B----4-:R-:W-:Y:S02]  /*09d0*/  SHF.R.U64 R32, R22, R24.reuse, R9.reuse ;  /* 0x0000001816207219 */ /* 0x190fe40000001209 */
[----:B------:R-:W-:Y:S01]  /*09e0*/  SHF.R.U32.HI R7, RZ, R24, R9 ;  /* 0x00000018ff077219 */ /* 0x000fe20000011609 */
[----:B------:R-:W-:-:S04]  /*09f0*/  IMAD.MOV.U32 R9, RZ, RZ, 0x1 ;  /* 0x00000001ff097424 */ /* 0x000fc800078e00ff */
[----:B------:R-:W4:Y:S01]  /*0a00*/  LDC R21, c[0x0][0x648] ;  /* 0x00019200ff157b82 */ /* 0x000f220000000800 */
[-C--:B0-----:R-:W-:Y:S02]  /*0a10*/  SHF.L.U32 R6, R11, R28.reuse, RZ ;  /* 0x0000001c0b067219 */ /* 0x081fe400000006ff */
[--C-:B------:R-:W-:Y:S02]  /*0a20*/  SHF.R.U64 R24, R32, R28, R7.reuse ;  /* 0x0000001c20187219 */ /* 0x100fe40000001207 */
[----:B------:R-:W-:Y:S02]  /*0a30*/  LOP3.LUT R13, RZ, R6, RZ, 0x33, !PT ;  /* 0x00000006ff0d7212 */ /* 0x000fe400078e33ff */
[-C--:B------:R-:W-:Y:S01]  /*0a40*/  SHF.R.U32.HI R7, RZ, R28.reuse, R7 ;  /* 0x0000001cff077219 */ /* 0x080fe20000011607 */
[----:B------:R-:W0:Y:S01]  /*0a50*/  LDC R23, c[0x0][0x638] ;  /* 0x00018e00ff177b82 */ /* 0x000e220000000800 */
[----:B------:R-:W-:Y:S01]  /*0a60*/  SHF.L.U32 R12, R9, R28, RZ ;  /* 0x0000001c090c7219 */ /* 0x000fe200000006ff */
[----:B------:R-:W-:-:S06]  /*0a70*/  IMAD.MOV.U32 R6, RZ, RZ, R24 ;  /* 0x000000ffff067224 */ /* 0x000fcc00078e0018 */
[----:B------:R-:W0:Y:S01]  /*0a80*/  LDC R81, c[0x0][0x610] ;  /* 0x00018400ff517b82 */ /* 0x000e220000000800 */
[----:B-1-3--:R-:W-:Y:S05]  /*0a90*/  @!P0 BRA `(.L_x_6) ;  /* 0x0000000000288947 */ /* 0x00afea0003800000 */
[----:B------:R-:W1:Y:S02]  /*0aa0*/  LDC R11, c[0x0][0x64c] ;  /* 0x00019300ff0b7b82 */ /* 0x000e640000000800 */
[----:B-1----:R-:W-:-:S05]  /*0ab0*/  IADD3 R11, P0, R24, R11, RZ ;  /* 0x0000000b180b7210 */ /* 0x002fca0007f1e0ff */
        /* <DEDUP_REMOVED lines=8> */
.L_x_6:
[----:B----4-:R-:W-:Y:S01]  /*0b40*/  SHF.R.U64 R6, R6, R21, R7 ;  /* 0x0000001506067219 */ /* 0x010fe20000001207 */
[----:B--2---:R-:W-:Y:S01]  /*0b50*/  VIADD R7, R26, 0xffffffff ;  /* 0xffffffff1a077836 */ /* 0x004fe20000000000 */
[----:B------:R-:W-:Y:S01]  /*0b60*/  LOP3.LUT R13, R32, R13, RZ, 0xc0, !PT ;  /* 0x0000000d200d7212 */ /* 0x000fe200078ec0ff */
[----:B------:R-:W-:Y:S02]  /*0b70*/  IMAD.MOV R15, RZ, RZ, -R15 ;  /* 0x000000ffff0f7224 */ /* 0x000fe400078e0a0f */
[----:B------:R-:W-:Y:S02]  /*0b80*/  IMAD.MOV R8, RZ, RZ, -R6 ;  /* 0x000000ffff087224 */ /* 0x000fe400078e0a06 */
[----:B------:R-:W-:Y:S01]  /*0b90*/  IMAD R13, R12, R6, R13 ;  /* 0x000000060c0d7224 */ /* 0x000fe200078e020d */
[----:B------:R-:W-:Y:S01]  /*0ba0*/  LOP3.LUT R6, R22, R7, RZ, 0xc0, !PT ;  /* 0x0000000716067212 */ /* 0x000fe200078ec0ff */
[----:B------:R-:W-:Y:S02]  /*0bb0*/  @P3 IMAD R0, R20, R15, R5 ;  /* 0x0000000f14003224 */ /* 0x000fe400078e0205 */
[----:B0-----:R-:W-:-:S02]  /*0bc0*/  IMAD R5, R8, R23, R24 ;  /* 0x0000001708057224 */ /* 0x001fc400078e0218 */
[----:B------:R-:W-:Y:S02]  /*0bd0*/  IMAD R81, R13, R81, R0 ;  /* 0x000000510d517224 */ /* 0x000fe400078e0200 */
[----:B------:R-:W-:Y:S02]  /*0be0*/  IMAD R6, R5, R26, R6 ;  /* 0x0000001a05067224 */ /* 0x000fe400078e0206 */
[----:B------:R-:W-:-:S03]  /*0bf0*/  IMAD.MOV.U32 R0, RZ, RZ, 0x1 ;  /* 0x00000001ff007424 */ /* 0x000fc600078e00ff */
[----:B------:R-:W-:Y:S02]  /*0c00*/  SEL R82, R6, R81, !P3 ;  /* 0x0000005106527207 */ /* 0x000fe40005800000 */
[----:B------:R-:W-:-:S07]  /*0c10*/  SEL R81, R81, R6, !P3 ;  /* 0x0000000651517207 */ /* 0x000fce0005800000 */
.L_x_4:
[----:B------:R-:W-:-:S08]  /*0c20*/  NOP ;  /* 0x0000000000007918 */ /* 0x000fd00000000000 */
[----:B------:R-:W0:Y:S02]  /*0c30*/  USETMAXREG.TRY_ALLOC.CTAPOOL UP0, 0xe8 ;  /* 0x000000e8000079c8 */ /* 0x000e240008000600 */
[----:B0-----:R-:W-:-:S13]  /*0c40*/  PLOP3.LUT P0, PT, PT, PT, UP0, 0x80, 0x0 ;  /* 0x000000000000781c */ /* 0x001fda0003f0f008 */
[----:B------:R-:W-:Y:S05]  /*0c50*/  @!P0 BRA `(.L_x_4) ;  /* 0xfffffffc00f08947 */ /* 0x000fea000383ffff */
[----:B------:R-:W-:Y:S01]  /*0c60*/  ULDC.64 UR4, c[0x0][0x598] ;  /* 0x0001660000047ab9 */ /* 0x000fe20000000a00 */
[----:B------:R-:W-:Y:S01]  /*0c70*/  ULDC.64 UR44, c[0x0][0x208] ;  /* 0x00008200002c7ab9 */ /* 0x000fe20000000a00 */
[----:B------:R-:W-:-:S04]  /*0c80*/  ISETP.NE.U32.AND P0, PT, RZ, UR4, PT ;  /* 0x00000004ff007c0c */ /* 0x000fc8000bf05070 */
[----:B------:R-:W-:-:S13]  /*0c90*/  ISETP.NE.AND.EX P0, PT, RZ, UR5, PT, P0 ;  /* 0x00000005ff007c0c */ /* 0x000fda000bf05300 */
[----:B------:R-:W-:Y:S05]  /*0ca0*/  @!P0 BRA `(.L_x_7) ;  /* 0x00000000001c8947 */ /* 0x000fea0003800000 */
[----:B------:R-:W0:Y:S02]  /*0cb0*/  LDC.64 R6, c[0x0][0x598] ;  /* 0x00016600ff067b82 */ /* 0x000e240000000a00 */
[----:B0-----:R-:W2:Y:S02]  /*0cc0*/  LDG.E.64 R6, desc[UR44][R6.64] ;  /* 0x0000002c06067981 */ /* 0x001ea4000c1e1b00 */
[----:B--2---:R-:W-:-:S04]  /*0cd0*/  ISETP.NE.U32.AND P0, PT, R6, RZ, PT ;  /* 0x000000ff0600720c */ /* 0x004fc80003f05070 */
[----:B------:R-:W-:-:S13]  /*0ce0*/  ISETP.NE.AND.EX P0, PT, R7, RZ, PT, P0 ;  /* 0x000000ff0700720c */ /* 0x000fda0003f05300 */
[----:B------:R-:W-:Y:S05]  /*0cf0*/  @!P0 BRA `(.L_x_7) ;  /* 0x0000000000088947 */ /* 0x000fea0003800000 */
[----:B------:R0:W5:Y:S01]  /*0d00*/  LD.E R19, desc[UR44][R6.64] ;  /* 0x0000002c06137980 */ /* 0x000162000c101900 */
[----:B------:R-:W-:Y:S05]  /*0d10*/  BRA `(.L_x_8) ;  /* 0x0000000000247947 */ /* 0x000fea0003800000 */
.L_x_7:
[----:B------:R-:W-:Y:S02]  /*0d20*/  ULDC.64 UR4, c[0x0][0x588] ;  /* 0x0001620000047ab9 */ /* 0x000fe40000000a00 */
[----:B------:R-:W-:-:S04]  /*0d30*/  ISETP.NE.U32.AND P0, PT, RZ, UR4, PT ;  /* 0x00000004ff007c0c */ /* 0x000fc8000bf05070 */
[----:B------:R-:W-:-:S13]  /*0d40*/  ISETP.NE.AND.EX P0, PT, RZ, UR5, PT, P0 ;  /* 0x00000005ff007c0c */ /* 0x000fda000bf05300 */
[----:B------:R-:W-:Y:S05]  /*0d50*/  @!P0 BRA `(.L_x_9) ;  /* 0x00000000000c8947 */ /* 0x000fea0003800000 */
[----:B------:R-:W0:Y:S02]  /*0d60*/  LDC.64 R6, c[0x0][0x588] ;  /* 0x00016200ff067b82 */ /* 0x000e240000000a00 */
[----:B0-----:R1:W5:Y:S01]  /*0d70*/  LDG.E R19, desc[UR44][R6.64] ;  /* 0x0000002c06137981 */ /* 0x001362000c1e1900 */
[----:B------:R-:W-:Y:S05]  /*0d80*/  BRA `(.L_x_8) ;  /* 0x0000000000087947 */ /* 0x000fea0003800000 */
.L_x_9:
[----:B------:R-:W-:Y:S02]  /*0d90*/  ULDC UR4, c[0x0][0x580] ;  /* 0x0001600000047ab9 */ /* 0x000fe40000000800 */
[----:B------:R-:W-:-:S07]  /*0da0*/  IMAD.U32 R19, RZ, RZ, UR4 ;  /* 0x00000004ff137e24 */ /* 0x000fce000f8e00ff */
.L_x_8:
[----:B------:R-:W-:Y:S02]  /*0db0*/  ULDC.64 UR4, c[0x0][0x5a0] ;  /* 0x0001680000047ab9 */ /* 0x000fe40000000a00 */
[----:B------:R-:W-:-:S04]  /*0dc0*/  ISETP.NE.U32.AND P0, PT, RZ, UR4, PT ;  /* 0x00000004ff007c0c */ /* 0x000fc8000bf05070 */
[----:B------:R-:W-:-:S13]  /*0dd0*/  ISETP.NE.AND.EX P0, PT, RZ, UR5, PT, P0 ;  /* 0x00000005ff007c0c */ /* 0x000fda000bf05300 */
[----:B------:R-:W-:Y:S05]  /*0de0*/  @!P0 BRA `(.L_x_10) ;  /* 0x00000000001c8947 */ /* 0x000fea0003800000 */
[----:B01----:R-:W0:Y:S02]  /*0df0*/  LDC.64 R6, c[0x0][0x5a0] ;  /* 0x00016800ff067b82 */ /* 0x003e240000000a00 */
[----:B0-----:R-:W2:Y:S02]  /*0e00*/  LDG.E.64 R6, desc[UR44][R6.64] ;  /* 0x0000002c06067981 */ /* 0x001ea4000c1e1b00 */
[----:B--2---:R-:W-:-:S04]  /*0e10*/  ISETP.NE.U32.AND P0, PT, R6, RZ, PT ;  /* 0x000000ff0600720c */ /* 0x004fc80003f05070 */
[----:B------:R-:W-:-:S13]  /*0e20*/  ISETP.NE.AND.EX P0, PT, R7, RZ, PT, P0 ;  /* 0x000000ff0700720c */ /* 0x000fda0003f05300 */
[----:B------:R-:W-:Y:S05]  /*0e30*/  @!P0 BRA `(.L_x_10) ;  /* 0x0000000000088947 */ /* 0x000fea0003800000 */
[----:B------:R0:W5:Y:S01]  /*0e40*/  LD.E R72, desc[UR44][R6.64] ;  /* 0x0000002c06487980 */ /* 0x000162000c101900 */
[----:B------:R-:W-:Y:S05]  /*0e50*/  BRA `(.L_x_11) ;  /* 0x0000000000247947 */ /* 0x000fea0003800000 */
.L_x_10:
[----:B------:R-:W-:Y:S02]  /*0e60*/  ULDC.64 UR4, c[0x0][0x590] ;  /* 0x0001640000047ab9 */ /* 0x000fe40000000a00 */
[----:B------:R-:W-:-:S04]  /*0e70*/  ISETP.NE.U32.AND P0, PT, RZ, UR4, PT ;  /* 0x00000004ff007c0c */ /* 0x000fc8000bf05070 */
[----:B------:R-:W-:-:S13]  /*0e80*/  ISETP.NE.AND.EX P0, PT, RZ, UR5, PT, P0 ;  /* 0x00000005ff007c0c */ /* 0x000fda000bf05300 */
[----:B------:R-:W-:Y:S05]  /*0e90*/  @!P0 BRA `(.L_x_12) ;  /* 0x00000000000c8947 */ /* 0x000fea0003800000 */
[----:B------:R-:W2:Y:S02]  /*0ea0*/  LDC.64 R72, c[0x0][0x590] ;  /* 0x00016400ff487b82 */ /* 0x000ea40000000a00 */
[----:B--2---:R2:W5:Y:S01]  /*0eb0*/  LDG.E R72, desc[UR44][R72.64] ;  /* 0x0000002c48487981 */ /* 0x004562000c1e1900 */
[----:B------:R-:W-:Y:S05]  /*0ec0*/  BRA `(.L_x_11) ;  /* 0x0000000000087947 */ /* 0x000fea0003800000 */
.L_x_12:
[----:B------:R-:W-:Y:S02]  /*0ed0*/  ULDC UR4, c[0x0][0x584] ;  /* 0x0001610000047ab9 */ /* 0x000fe40000000800 */
[----:B------:R-:W-:-:S07]  /*0ee0*/  IMAD.U32 R72, RZ, RZ, UR4 ;  /* 0x00000004ff487e24 */ /* 0x000fce000f8e00ff */
.L_x_11:
[----:B------:R-:W-:-:S13]  /*0ef0*/  LOP3.LUT P0, RZ, R0, 0xff, RZ, 0xc0, !PT ;  /* 0x000000ff00ff7812 */ /* 0x000fda000780c0ff */
[----:B------:R-:W-:Y:S05]  /*0f00*/  @!P0 EXIT ;  /* 0x000000000000894d */ /* 0x000fea0003800000 */
[----:B------:R-:W3:Y:S01]  /*0f10*/  LDC R74, c[0x0][0x658] ;  /* 0x00019600ff4a7b82 */ /* 0x000ee20000000800 */
[----:B------:R-:W-:Y:S01]  /*0f20*/  ULDC.64 UR6, c[0x0][0x288] ;  /* 0x0000a20000067ab9 */ /* 0x000fe20000000a00 */
[----:B------:R-:W-:Y:S01]  /*0f30*/  LOP3.LUT R14, R14, 0x1, RZ, 0xc0, !PT ;  /* 0x000000010e0e7812 */ /* 0x000fe200078ec0ff */
[----:B------:R-:W-:Y:S01]  /*0f40*/  UIADD3 UR4, UR7, 0xff, URZ ;  /* 0x000000ff07047890 */ /* 0x000fe2000fffe03f */
[----:B------:R-:W-:Y:S01]  /*0f50*/  SHF.R.U32.HI R0, RZ, 0x2, R3 ;  /* 0x00000002ff007819 */ /* 0x000fe20000011603 */
[----:B01----:R-:W-:Y:S01]  /*0f60*/  IMAD.MOV.U32 R7, RZ, RZ, -0x1 ;  /* 0xffffffffff077424 */ /* 0x003fe200078e00ff */
[----:B------:R-:W-:Y:S01]  /*0f70*/  SHF.R.U32.HI R4, RZ, 0x1, R4 ;  /* 0x00000001ff047819 */ /* 0x000fe20000011604 */
[----:B------:R-:W-:Y:S01]  /*0f80*/  USHF.R.S32.HI UR5, URZ, 0x1f, UR4 ;  /* 0x0000001f3f057899 */ /* 0x000fe20008011404 */
[----:B------:R-:W-:Y:S01]  /*0f90*/  IMAD.SHL.U32 R5, R14, 0x40, RZ ;  /* 0x000000400e057824 */ /* 0x000fe200078e00ff */
[----:B------:R-:W-:Y:S01]  /*0fa0*/  LOP3.LUT R0, R0, 0x7, RZ, 0xc0, !PT ;  /* 0x0000000700007812 */ /* 0x000fe200078ec0ff */
[----:B------:R-:W-:Y:S01]  /*0fb0*/  IMAD.MOV.U32 R9, RZ, RZ, 0x1 ;  /* 0x00000001ff097424 */ /* 0x000fe200078e00ff */
[----:B------:R-:W-:Y:S01]  /*0fc0*/  ULEA.HI UR5, UR5, UR4, URZ, 0x8 ;  /* 0x0000000405057291 */ /* 0x000fe2000f8f403f */
[----:B------:R-:W-:Y:S01]  /*0fd0*/  LOP3.LUT R23, R4, 0x30, RZ, 0xc0, !PT ;  /* 0x0000003004177812 */ /* 0x000fe200078ec0ff */
[----:B------:R-:W-:Y:S01]  /*0fe0*/  IMAD.U32 R6, RZ, RZ, UR6 ;  /* 0x00000006ff067e24 */ /* 0x000fe2000f8e00ff */
[--C-:B------:R-:W-:Y:S01]  /*0ff0*/  LOP3.LUT R22, R5, 0x40, R0.reuse, 0xe2, !PT ;  /* 0x0000004005167812 */ /* 0x100fe200078ee200 */
[----:B------:R-:W-:Y:S01]  /*1000*/  USHF.R.S32.HI UR41, URZ, 0x8, UR5 ;  /* 0x000000083f297899 */ /* 0x000fe20008011405 */
[-C--:B------:R-:W-:Y:S01]  /*1010*/  IADD3 R5, RZ, -R23.reuse, -R0 ;  /* 0x80000017ff057210 */ /* 0x080fe20007ffe800 */
[----:B------:R-:W-:Y:S01]  /*1020*/  ULDC UR4, c[0x0][0x284] ;  /* 0x0000a10000047ab9 */ /* 0x000fe20000000800 */
[C---:B--2---:R-:W-:Y:S01]  /*1030*/  LOP3.LUT R73, R3.reuse, 0x3, RZ, 0xc0, !PT ;  /* 0x0000000303497812 */ /* 0x044fe200078ec0ff */
[----:B------:R-:W-:Y:S01]  /*1040*/  UISETP.LT.AND UP0, UPT, UR41, 0x1, UPT ;  /* 0x000000012900788c */ /* 0x000fe2000bf01270 */
[----:B------:R-:W-:Y:S01]  /*1050*/  LOP3.LUT R76, R3, 0x80, RZ, 0xc0, !PT ;  /* 0x00000080034c7812 */ /* 0x000fe200078ec0ff */
[----:B------:R-:W-:Y:S01]  /*1060*/  IMAD R5, R14, -0x40, R5 ;  /* 0xffffffc00e057824 */ /* 0x000fe200078e0205 */
[----:B------:R-:W-:Y:S01]  /*1070*/  LOP3.LUT R22, R22, R23, RZ, 0xfc, !PT ;  /* 0x0000001716167212 */ /* 0x000fe200078efcff */
[----:B------:R-:W-:Y:S01]  /*1080*/  USEL UR42, UR41, 0x1, UP0 ;  /* 0x00000001292a7887 */ /* 0x000fe20008000000 */
[-C--:B---3--:R-:W-:Y:S01]  /*1090*/  SHF.L.U32 R7, R7, R74.reuse, RZ ;  /* 0x0000004a07077219 */ /* 0x088fe200000006ff */
[----:B------:R-:W-:Y:S01]  /*10a0*/  IMAD R73, R73, -0x2, R6 ;  /* 0xfffffffe49497824 */ /* 0x000fe200078e0206 */
[----:B------:R-:W-:Y:S01]  /*10b0*/  SHF.L.U32 R74, R9, R74, RZ ;  /* 0x0000004a094a7219 */ /* 0x000fe200000006ff */
[----:B------:R-:W-:Y:S01]  /*10c0*/  IMAD.SHL.U32 R75, R3, 0x2, RZ ;  /* 0x00000002034b7824 */ /* 0x000fe200078e00ff */
[----:B------:R-:W-:Y:S01]  /*10d0*/  SHF.R.U32.HI R76, RZ, 0x7, R76 ;  /* 0x00000007ff4c7819 */ /* 0x000fe2000001164c */
[----:B------:R-:W-:Y:S01]  /*10e0*/  VIADD R78, R5, UR4 ;  /* 0x00000004054e7c36 */ /* 0x000fe20008000000 */
[----:B------:R-:W-:Y:S01]  /*10f0*/  LOP3.LUT R77, RZ, R7, RZ, 0x33, !PT ;  /* 0x00000007ff4d7212 */ /* 0x000fe200078e33ff */
[----:B------:R-:W-:Y:S01]  /*1100*/  IMAD.MOV.U32 R23, RZ, RZ, RZ ;  /* 0x000000ffff177224 */ /* 0x000fe200078e00ff */
[----:B------:R-:W-:Y:S01]  /*1110*/  UIADD3 UR42, UR41, -UR42, URZ ;  /* 0x8000002a292a7290 */ /* 0x000fe2000fffe03f */
[----:B------:R-:W-:Y:S01]  /*1120*/  UMOV UR36, URZ ;  /* 0x0000003f00247c82 */ /* 0x000fe20008000000 */
[----:B------:R-:W-:-:S10]  /*1130*/  UMOV UR37, URZ ;  /* 0x0000003f00257c82 */ /* 0x000fd40008000000 */
.L_x_130:
[----:B0-----:R-:W0:Y:S01]  /*1140*/  SHFL.IDX PT, R0, R76, RZ, 0x1f ;  /* 0x00001fff4c007589 */ /* 0x001e2200000e0000 */
[----:B-1----:R-:W1:Y:S01]  /*1150*/  S2UR UR7, SR_CgaCtaId ;  /* 0x00000000000779c3 */ /* 0x002e620000008800 */
[----:B------:R-:W-:Y:S01]  /*1160*/  UMOV UR6, 0x400 ;  /* 0x0000040000067882 */ /* 0x000fe20000000000 */
[----:B0-----:R-:W-:Y:S01]  /*1170*/  R2UR UR4, R0 ;  /* 0x00000000000472ca */ /* 0x001fe200000e0000 */
[----:B-1----:R-:W-:-:S12]  /*1180*/  ULEA UR6, UR7, UR6, 0x18 ;  /* 0x0000000607067291 */ /* 0x002fd8000f8ec03f */
[----:B------:R-:W-:-:S04]  /*1190*/  ULEA.HI UR5, UR4, UR4, URZ, 0x1 ;  /* 0x0000000404057291 */ /* 0x000fc8000f8f083f */
[----:B------:R-:W-:-:S04]  /*11a0*/  ULOP3.LUT UR5, UR5, 0x7fffe, URZ, 0xc0, !UPT ;  /* 0x0007fffe05057892 */ /* 0x000fc8000f8ec03f */
[----:B------:R-:W-:-:S03]  /*11b0*/  UIADD3 UR5, UR4, -UR5, URZ ;  /* 0x8000000504057290 */ /* 0x000fc6000fffe03f */
[----:B------:R-:W-:Y:S01]  /*11c0*/  ULDC UR4, c[0x0][0x28c] ;  /* 0x0000a30000047ab9 */ /* 0x000fe20000000800 */
[----:B------:R-:W-:Y:S01]  /*11d0*/  ULEA UR5, UR5, UR6, 0xd ;  /* 0x0000000605057291 */ /* 0x000fe2000f8e683f */
[----:B------:R-:W-:-:S03]  /*11e0*/  ISETP.LT.AND P0, PT, RZ, UR4, PT ;  /* 0x00000004ff007c0c */ /* 0x000fc6000bf01270 */
[----:B------:R-:W-:-:S04]  /*11f0*/  UIADD3 UR5, UR5, 0x100, URZ ;  /* 0x0000010005057890 */ /* 0x000fc8000fffe03f */
[----:B------:R-:W-:-:S04]  /*1200*/  USHF.R.U32.HI UR5, URZ, 0x4, UR5 ;  /* 0x000000043f057899 */ /* 0x000fc80008011605 */
[----:B------:R-:W-:-:S04]  /*1210*/  ULOP3.LUT UR5, UR5, 0x3fff, URZ, 0xc0, !UPT ;  /* 0x00003fff05057892 */ /* 0x000fc8000f8ec03f */
[----:B------:R-:W-:Y:S01]  /*1220*/  ULOP3.LUT UR43, UR5, 0x10000, URZ, 0xfc, !UPT ;  /* 0x00010000052b7892 */ /* 0x000fe2000f8efc3f */
[----:B---34-:R-:W-:Y:S11]  /*1230*/  @P0 BRA `(.L_x_13) ;  /* 0x0000000000400947 */ /* 0x018ff60003800000 */
[----:B------:R-:W-:Y:S01]  /*1240*/  MOV R0, 0x0 ;  /* 0x0000000000007802 */ /* 0x000fe20000000f00 */
[----:B------:R-:W-:Y:S01]  /*1250*/  ULDC.64 UR4, c[0x4][0x68] ;  /* 0x01001a0000047ab9 */ /* 0x000fe20000000a00 */
[----:B------:R-:W-:Y:S01]  /*1260*/  ULDC.64 UR6, c[0x4][0x8] ;  /* 0x0100020000067ab9 */ /* 0x000fe20000000a00 */
[----:B------:R-:W-:Y:S01]  /*1270*/  IMAD.U32 R4, RZ, RZ, UR4 ;  /* 0x00000004ff047e24 */ /* 0x000fe2000f8e00ff */
[----:B------:R0:W1:Y:S01]  /*1280*/  LDC.64 R14, c[0x4][R0] ;  /* 0x01000000000e7b82 */ /* 0x0000620000000a00 */
[----:B------:R-:W-:Y:S01]  /*1290*/  IMAD.U32 R5, RZ, RZ, UR5 ;  /* 0x00000005ff057e24 */ /* 0x000fe2000f8e00ff */
[----:B------:R-:W-:Y:S01]  /*12a0*/  ULDC.64 UR4, c[0x4][0x70] ;  /* 0x01001c0000047ab9 */ /* 0x000fe20000000a00 */
[----:B------:R-:W-:Y:S02]  /*12b0*/  IMAD.U32 R10, RZ, RZ, UR6 ;  /* 0x00000006ff0a7e24 */ /* 0x000fe4000f8e00ff */
[----:B------:R-:W-:Y:S02]  /*12c0*/  IMAD.U32 R6, RZ, RZ, UR4 ;  /* 0x00000004ff067e24 */ /* 0x000fe4000f8e00ff */
[----:B------:R-:W-:-:S02]  /*12d0*/  IMAD.U32 R7, RZ, RZ, UR5 ;  /* 0x00000005ff077e24 */ /* 0x000fc4000f8e00ff */
[----:B------:R-:W-:Y:S02]  /*12e0*/  IMAD.U32 R11, RZ, RZ, UR7 ;  /* 0x00000007ff0b7e24 */ /* 0x000fe4000f8e00ff */
[----:B------:R-:W-:Y:S02]  /*12f0*/  IMAD.MOV.U32 R8, RZ, RZ, 0x1e1 ;  /* 0x000001e1ff087424 */ /* 0x000fe400078e00ff */
[----:B------:R-:W-:Y:S02]  /*1300*/  IMAD.MOV.U32 R12, RZ, RZ, 0x1 ;  /* 0x00000001ff0c7424 */ /* 0x000fe400078e00ff */
[----:B0-----:R-:W-:-:S07]  /*1310*/  IMAD.MOV.U32 R13, RZ, RZ, RZ ;  /* 0x000000ffff0d7224 */ /* 0x001fce00078e00ff */
[----:B------:R-:W-:-:S07]  /*1320*/  LEPC R20, `(.L_x_13) ;  /* 0x000000001014794e */ /* 0x000fce0000000000 */
[----:B-1---5:R-:W-:Y:S05]  /*1330*/  CALL.ABS.NOINC R14 ;  /* 0x000000000e007343 */ /* 0x022fea0003c00000 */
.L_x_13:
[----:B------:R-:W-:-:S04]  /*1340*/  LOP3.LUT R0, R18, 0x1, RZ, 0xfc, !PT ;  /* 0x0000000112007812 */ /* 0x000fc800078efcff */
[----:B------:R-:W-:-:S13]  /*1350*/  ISETP.NE.AND P0, PT, R0, 0x3, PT ;  /* 0x000000030000780c */ /* 0x000fda0003f05270 */
[----:B------:R-:W-:Y:S05]  /*1360*/  @!P0 BRA `(.L_x_14) ;  /* 0x0000000000048947 */ /* 0x000fea0003800000 */
[----:B------:R-:W-:Y:S01]  /*1370*/  BPT.TRAP 0x1 ;  /* 0x000000040000795c */ /* 0x000fe20000300000 */
.L_x_14:
[----:B------:R-:W0:Y:S01]  /*1380*/  S2UR UR5, SR_CgaCtaId ;  /* 0x00000000000579c3 */ /* 0x000e220000008800 */
[----:B------:R-:W-:Y:S01]  /*1390*/  UMOV UR4, 0x400 ;  /* 0x0000040000047882 */ /* 0x000fe20000000000 */
[----:B------:R-:W-:Y:S02]  /*13a0*/  IMAD.U32 R0, RZ, RZ, UR36 ;  /* 0x00000024ff007e24 */ /* 0x000fe4000f8e00ff */
[----:B------:R-:W-:-:S03]  /*13b0*/  IMAD.U32 R3, RZ, RZ, UR37 ;  /* 0x00000025ff037e24 */ /* 0x000fc6000f8e00ff */
[----:B------:R-:W-:Y:S01]  /*13c0*/  SHF.L.U32 R0, R0, 0x1f, RZ ;  /* 0x0000001f00007819 */ /* 0x000fe200000006ff */
[----:B0-----:R-:W-:-:S06]  /*13d0*/  ULEA UR4, UR5, UR4, 0x18 ;  /* 0x0000000405047291 */ /* 0x001fcc000f8ec03f */
[----:B------:R-:W-:-:S04]  /*13e0*/  IMAD.U32 R6, RZ, RZ, UR4 ;  /* 0x00000004ff067e24 */ /* 0x000fc8000f8e00ff */
[----:B------:R-:W-:-:S04]  /*13f0*/  IMAD R3, R3, 0x8, R6 ;  /* 0x0000000803037824 */ /* 0x000fc800078e0206 */
[----:B------:R0:W1:Y:S01]  /*1400*/  SYNCS.PHASECHK.TRANS64.TRYWAIT P1, [R3+URZ], R0 ;  /* 0x00000000030075a7 */ /* 0x000062000802017f */
[----:B------:R-:W-:Y:S05]  /*1410*/  @!P0 BRA `(.L_x_15) ;  /* 0x0000000000048947 */ /* 0x000fea0003800000 */
[----:B------:R-:W-:Y:S01]  /*1420*/  BPT.TRAP 0x1 ;  /* 0x000000040000795c */ /* 0x000fe20000300000 */
.L_x_15:
[----:B------:R-:W-:-:S05]  /*1430*/  IMAD.U32 R4, RZ, RZ, UR42 ;  /* 0x0000002aff047e24 */ /* 0x000fca000f8e00ff */
[----:B------:R-:W-:Y:S01]  /*1440*/  ISETP.GE.AND P2, PT, R4, 0x1, PT ;  /* 0x000000010400780c */ /* 0x000fe20003f46270 */
[----:B-1----:R-:W-:-:S12]  /*1450*/  @P1 BRA `(.L_x_16) ;  /* 0x0000000000081947 */ /* 0x002fd80003800000 */
[----:B------:R-:W1:Y:S02]  /*1460*/  SYNCS.PHASECHK.TRANS64.TRYWAIT P1, [R3+URZ], R0 ;  /* 0x00000000030075a7 */ /* 0x000e64000802017f */
[----:B-1----:R-:W-:Y:S05]  /*1470*/  @!P1 BRA `(.L_x_17) ;  /* 0x0000006c00c89947 */ /* 0x002fea0003800000 */
.L_x_16:
[----:B------:R-:W-:Y:S05]  /*1480*/  WARPSYNC.ALL ;  /* 0x0000000000007948 */ /* 0x000fea0003800000 */
[----:B------:R-:W-:Y:S01]  /*1490*/  R2UR UR4, R6 ;  /* 0x00000000060472ca */ /* 0x000fe200000e0000 */
[----:B------:R-:W-:Y:S01]  /*14a0*/  WARPGROUP.ARRIVE ;  /* 0x00000000000079c5 */ /* 0x000fe20000000000 */
[----:B------:R-:W-:Y:S01]  /*14b0*/  UMOV UR5, 0x40000040 ;  /* 0x4000004000057882 */ /* 0x000fe20000000000 */
[----:B------:R-:W-:Y:S01]  /*14c0*/  UMOV UR7, 0x40000040 ;  /* 0x4000004000077882 */ /* 0x000fe20000000000 */
[----:B------:R-:W-:Y:S01]  /*14d0*/  UMOV UR9, UR5 ;  /* 0x0000000500097c82 */ /* 0x000fe20008000000 */
[----:B------:R-:W-:Y:S01]  /*14e0*/  UMOV UR11, 0x40000040 ;  /* 0x40000040000b7882 */ /* 0x000fe20000000000 */
[----:B------:R-:W-:Y:S01]  /*14f0*/  UMOV UR13, UR5 ;  /* 0x00000005000d7c82 */ /* 0x000fe20008000000 */
[----:B------:R-:W-:Y:S01]  /*1500*/  UMOV UR15, 0x40000040 ;  /* 0x40000040000f7882 */ /* 0x000fe20000000000 */
[----:B------:R-:W-:-:S05]  /*1510*/  UMOV UR23, 0x40000040 ;  /* 0x4000004000177882 */ /* 0x000fca0000000000 */
[----:B------:R-:W-:-:S04]  /*1520*/  UIADD3 UR4, UR4, 0x24100, URZ ;  /* 0x0002410004047890 */ /* 0x000fc8000fffe03f */
[----:B------:R-:W-:-:S04]  /*1530*/  USHF.R.U32.HI UR4, URZ, 0x4, UR4 ;  /* 0x000000043f047899 */ /* 0x000fc80008011604 */
[----:B------:R-:W-:-:S04]  /*1540*/  ULOP3.LUT UR4, UR4, 0x3fff, URZ, 0xc0, !UPT ;  /* 0x00003fff04047892 */ /* 0x000fc8000f8ec03f */
[----:B------:R-:W-:Y:S02]  /*1550*/  ULOP3.LUT UR16, UR4, 0x10000, URZ, 0xfc, !UPT ;  /* 0x0001000004107892 */ /* 0x000fe4000f8efc3f */
[----:B------:R-:W-:Y:S02]  /*1560*/  UIMAD UR4, UR37, 0xc00, UR43 ;  /* 0x00000c00250478a4 */ /* 0x000fe4000f8e022b */
[----:B------:R-:W-:Y:S02]  /*1570*/  UIMAD UR6, UR37, 0x300, UR16 ;  /* 0x00000300250678a4 */ /* 0x000fe4000f8e0210 */
[----:B------:R-:W-:Y:S02]  /*1580*/  UIADD3 UR17, UR4, 0x400, URZ ;  /* 0x0000040004117890 */ /* 0x000fe4000fffe03f */
[----:B------:R-:W-:Y:S01]  /*1590*/  UIADD3 UR10, UR6, 0x80, URZ ;  /* 0x00000080060a7890 */ /* 0x000fe2000fffe03f */
[----:B------:R-:W-:Y:S01]  /*15a0*/  UMOV UR8, UR4 ;  /* 0x0000000400087c82 */ /* 0x000fe20008000000 */
[----:B------:R-:W-:-:S03]  /*15b0*/  UIADD3 UR14, UR6, 0x100, URZ ;  /* 0x00000100060e7890 */ /* 0x000fc6000fffe03f */
[----:B------:R-:W-:Y:S01]  /*15c0*/  IGMMA.64x16x32.S8.S8 R64, gdesc[UR4], RZ, !UPT, gsb0 ;  /* 0x00600000044079f1 */ /* 0x000fe2000c0410ff */
[----:B------:R-:W-:Y:S01]  /*15d0*/  UMOV UR12, UR4 ;  /* 0x00000004000c7c82 */ /* 0x000fe20008000000 */
[----:B------:R-:W-:Y:S02]  /*15e0*/  UIADD3 UR22, UR6, 0x102, URZ ;  /* 0x0000010206167890 */ /* 0x000fe4000fffe03f */
[----:B------:R-:W-:Y:S01]  /*15f0*/  UIADD3 UR5, UR4, 0x402, URZ ;  /* 0x0000040204057890 */ /* 0x000fe2000fffe03f */
[----:B------:R-:W-:Y:S02]  /*1600*/  WARPGROUP.DEPBAR.LE gsb0, 0x0 ;  /* 0x00008000000079c5 */ /* 0x000fe40000010000 */
[----:B------:R-:W-:-:S06]  /*1610*/  WARPGROUP.ARRIVE ;  /* 0x00000000000079c5 */ /* 0x000fcc0000000000 */
[----:B------:R-:W-:Y:S03]  /*1620*/  IGMMA.64x16x32.S8.S8 R48, gdesc[UR8], RZ, !UPT, gsb0 ;  /* 0x00600000083079f1 */ /* 0x000fe6000c0410ff */
[----:B------:R-:W-:Y:S02]  /*1630*/  WARPGROUP.DEPBAR.LE gsb0, 0x0 ;  /* 0x00008000000079c5 */ /* 0x000fe40000010000 */
[----:B------:R-:W-:-:S06]  /*1640*/  WARPGROUP.ARRIVE ;  /* 0x00000000000079c5 */ /* 0x000fcc0000000000 */
[----:B------:R-:W-:Y:S01]  /*1650*/  IGMMA.64x16x32.S8.S8 R32, gdesc[UR12], RZ, !UPT, gsb0 ;  /* 0x006000000c2079f1 */ /* 0x000fe2000c0410ff */
[----:B------:R-:W-:Y:S01]  /*1660*/  UMOV UR12, UR17 ;  /* 0x00000011000c7c82 */ /* 0x000fe20008000000 */
[----:B------:R-:W-:Y:S01]  /*1670*/  UMOV UR13, 0x40000040 ;  /* 0x40000040000d7882 */ /* 0x000fe20000000000 */
[----:B------:R-:W-:Y:S01]  /*1680*/  UMOV UR8, UR12 ;  /* 0x0000000c00087c82 */ /* 0x000fe20008000000 */
[----:B------:R-:W-:Y:S01]  /*1690*/  UMOV UR9, UR13 ;  /* 0x0000000d00097c82 */ /* 0x000fe20008000000 */
[----:B------:R-:W-:Y:S01]  /*16a0*/  UIADD3 UR17, UR4, 0xa06, URZ ;  /* 0x00000a0604117890 */ /* 0x000fe2000fffe03f */
[----:B------:R-:W-:Y:S02]  /*16b0*/  WARPGROUP.DEPBAR.LE gsb0, 0x0 ;  /* 0x00008000000079c5 */ /* 0x000fe40000010000 */
[----:B------:R-:W-:-:S06]  /*16c0*/  WARPGROUP.ARRIVE ;  /* 0x00000000000079c5 */ /* 0x000fcc0000000000 */
[----:B------:R-:W-:Y:S01]  /*16d0*/  IGMMA.64x16x32.S8.S8 R24, gdesc[UR12], RZ, !UPT, gsb0 ;  /* 0x006000000c1879f1 */ /* 0x000fe2000c0410ff */
[----:B------:R-:W-:Y:S01]  /*16e0*/  UMOV UR14, UR6 ;  /* 0x00000006000e7c82 */ /* 0x000fe20008000000 */
[----:B------:R-:W-:Y:S01]  /*16f0*/  UMOV UR15, UR7 ;  /* 0x00000007000f7c82 */ /* 0x000fe20008000000 */
[----:B------:R-:W-:Y:S01]  /*1700*/  UMOV UR7, 0x40000040 ;  /* 0x4000004000077882 */ /* 0x000fe20000000000 */
[----:B------:R-:W-:Y:S02]  /*1710*/  WARPGROUP.DEPBAR.LE gsb0, 0x0 ;  /* 0x00008000000079c5 */ /* 0x000fe40000010000 */
[----:B------:R-:W-:-:S06]  /*1720*/  WARPGROUP.ARRIVE ;  /* 0x00000000000079c5 */ /* 0x000fcc0000000000 */
[----:B------:R-:W-:Y:S01]  /*1730*/  IGMMA.64x16x32.S8.S8 R40, gdesc[UR8], RZ, !UPT, gsb0 ;  /* 0x00600000082879f1 */ /* 0x000fe2000c0410ff */
[----:B------:R-:W-:Y:S02]  /*1740*/  UIADD3 UR8, UR4, 0x2, URZ ;  /* 0x0000000204087890 */ /* 0x000fe4000fffe03f */
[----:B------:R-:W-:Y:S01]  /*1750*/  UIADD3 UR10, UR6, 0x2, URZ ;  /* 0x00000002060a7890 */ /* 0x000fe2000fffe03f */
[----:B------:R-:W-:Y:S01]  /*1760*/  UMOV UR9, 0x40000040 ;  /* 0x4000004000097882 */ /* 0x000fe20000000000 */
[----:B------:R-:W-:Y:S01]  /*1770*/  UMOV UR11, 0x40000040 ;  /* 0x40000040000b7882 */ /* 0x000fe20000000000 */
[----:B------:R-:W-:Y:S02]  /*1780*/  UMOV UR21, UR9 ;  /* 0x0000000900157c82 */ /* 0x000fe40008000000 */
[----:B------:R-:W-:Y:S01]  /*1790*/  UMOV UR20, UR8 ;  /* 0x0000000800147c82 */ /* 0x000fe20008000000 */
[----:B------:R-:W-:Y:S02]  /*17a0*/  WARPGROUP.DEPBAR.LE gsb0, 0x0 ;  /* 0x00008000000079c5 */ /* 0x000fe40000010000 */
[----:B------:R-:W-:-:S06]  /*17b0*/  WARPGROUP.ARRIVE ;  /* 0x00000000000079c5 */ /* 0x000fcc0000000000 */
[----:B------:R-:W-:Y:S01]  /*17c0*/  IGMMA.64x16x32.S8.S8 R56, gdesc[UR12], RZ, !UPT, gsb0 ;  /* 0x006000000c3879f1 */ /* 0x000fe2000c0410ff */
[----:B------:R-:W-:Y:S01]  /*17d0*/  UIADD3 UR14, UR6, 0x82, URZ ;  /* 0x00000082060e7890 */ /* 0x000fe2000fffe03f */
[----:B------:R-:W-:Y:S01]  /*17e0*/  UMOV UR12, UR8 ;  /* 0x00000008000c7c82 */ /* 0x000fe20008000000 */
[----:B------:R-:W-:Y:S01]  /*17f0*/  UMOV UR13, UR9 ;  /* 0x00000009000d7c82 */ /* 0x000fe20008000000 */
[----:B------:R-:W-:Y:S01]  /*1800*/  UMOV UR15, 0x40000040 ;  /* 0x40000040000f7882 */ /* 0x000fe20000000000 */
[----:B------:R-:W-:Y:S02]  /*1810*/  WARPGROUP.DEPBAR.LE gsb0, 0x0 ;  /* 0x00008000000079c5 */ /* 0x000fe40000010000 */
[----:B------:R-:W-:-:S06]  /*1820*/  WARPGROUP.ARRIVE ;  /* 0x00000000000079c5 */ /* 0x000fcc0000000000 */
[----:B------:R-:W-:Y:S03]  /*1830*/  IGMMA.64x16x32.S8.S8 R64, gdesc[UR8], R64, gsb0 ;  /* 0x00600000084079f1 */ /* 0x000fe60008041040 */
[----:B------:R-:W-:Y:S02]  /*1840*/  WARPGROUP.DEPBAR.LE gsb0, 0x0 ;  /* 0x00008000000079c5 */ /* 0x000fe40000010000 */
[----:B------:R-:W-:-:S06]  /*1850*/  WARPGROUP.ARRIVE ;  /* 0x00000000000079c5 */ /* 0x000fcc0000000000 */
[----:B------:R-:W-:Y:S03]  /*1860*/  IGMMA.64x16x32.S8.S8 R48, gdesc[UR12], R48, gsb0 ;  /* 0x006000000c3079f1 */ /* 0x000fe60008041030 */
[----:B------:R-:W-:Y:S02]  /*1870*/  WARPGROUP.DEPBAR.LE gsb0, 0x0 ;  /* 0x00008000000079c5 */ /* 0x000fe40000010000 */
[----:B------:R-:W-:-:S06]  /*1880*/  WARPGROUP.ARRIVE ;  /* 0x00000000000079c5 */ /* 0x000fcc0000000000 */
[----:B------:R-:W-:Y:S01]  /*1890*/  IGMMA.64x16x32.S8.S8 R32, gdesc[UR20], R32, gsb0 ;  /* 0x00600000142079f1 */ /* 0x000fe20008041020 */
[----:B------:R-:W-:Y:S01]  /*18a0*/  UMOV UR20, UR5 ;  /* 0x0000000500147c82 */ /* 0x000fe20008000000 */
[----:B------:R-:W-:Y:S01]  /*18b0*/  UMOV UR21, 0x40000040 ;  /* 0x4000004000157882 */ /* 0x000fe20000000000 */
[----:B------:R-:W-:Y:S01]  /*18c0*/  UMOV UR12, UR20 ;  /* 0x00000014000c7c82 */ /* 0x000fe20008000000 */
[----:B------:R-:W-:Y:S01]  /*18d0*/  UMOV UR13, UR21 ;  /* 0x00000015000d7c82 */ /* 0x000fe20008000000 */
[----:B------:R-:W-:Y:S01]  /*18e0*/  UMOV UR8, UR20 ;  /* 0x0000001400087c82 */ /* 0x000fe20008000000 */
[----:B------:R-:W-:Y:S01]  /*18f0*/  UMOV UR9, UR21 ;  /* 0x0000001500097c82 */ /* 0x000fe20008000000 */
[----:B------:R-:W-:Y:S01]  /*1900*/  UIADD3 UR5, UR4, 0x404, URZ ;  /* 0x0000040404057890 */ /* 0x000fe2000fffe03f */
[----:B------:R-:W-:Y:S02]  /*1910*/  WARPGROUP.DEPBAR.LE gsb0, 0x0 ;  /* 0x00008000000079c5 */ /* 0x000fe40000010000 */
[----:B------:R-:W-:-:S06]  /*1920*/  WARPGROUP.ARRIVE ;  /* 0x00000000000079c5 */ /* 0x000fcc0000000000 */
[----:B------:R-:W-:Y:S01]  /*1930*/  IGMMA.64x16x32.S8.S8 R24, gdesc[UR20], R24, gsb0 ;  /* 0x00600000141879f1 */ /* 0x000fe20008041018 */
[----:B------:R-:W-:Y:S01]  /*1940*/  UIADD3 UR22, UR6, 0x104, URZ ;  /* 0x0000010406167890 */ /* 0x000fe2000fffe03f */
[----:B------:R-:W-:Y:S01]  /*1950*/  UMOV UR23, 0x40000040 ;  /* 0x4000004000177882 */ /* 0x000fe20000000000 */
        /* <DEDUP_REMOVED lines=8> */
[----:B------:R-:W-:Y:S02]  /*19e0*/  UIADD3 UR8, UR4, 0x4, URZ ;  /* 0x0000000404087890 */ /* 0x000fe4000fffe03f */
[----:B------:R-:W-:Y:S01]  /*19f0*/  UIADD3 UR10, UR6, 0x4, URZ ;  /* 0x00000004060a7890 */ /* 0x000fe2000fffe03f */
[----:B------:R-:W-:Y:S01]  /*1a00*/  UMOV UR9, 0x40000040 ;  /* 0x4000004000097882 */ /* 0x000fe20000000000 */
[----:B------:R-:W-:Y:S01]  /*1a10*/  UMOV UR11, 0x40000040 ;  /* 0x40000040000b7882 */ /* 0x000fe20000000000 */
[----:B------:R-:W-:Y:S02]  /*1a20*/  UMOV UR13, UR9 ;  /* 0x00000009000d7c82 */ /* 0x000fe40008000000 */
[----:B------:R-:W-:Y:S01]  /*1a30*/  UMOV UR12, UR8 ;  /* 0x00000008000c7c82 */ /* 0x000fe20008000000 */
[----:B------:R-:W-:Y:S01]  /*1a40*/  UMOV UR20, UR8 ;  /* 0x0000000800147c82 */ /* 0x000fe20008000000 */
[----:B------:R-:W-:Y:S01]  /*1a50*/  UMOV UR21, UR9 ;  /* 0x0000000900157c82 */ /* 0x000fe20008000000 */
[----:B------:R-:W-:-:S02]  /*1a60*/  WARPGROUP.DEPBAR.LE gsb0, 0x0 ;  /* 0x00008000000079c5 */ /* 0x000fc40000010000 */
        /* <DEDUP_REMOVED lines=162> */
[----:B------:R-:W-:Y:S02]  /*2490*/  WARPGROUP.DEPBAR.LE gsb0, 0x0 ;  /* 0x00008000000079c5 */ /* 0x000fe40000010000 */
[----:B------:R-:W-:-:S06]  /*24a0*/  WARPGROUP.ARRIVE ;  /* 0x00000000000079c5 */ /* 0x000fcc0000000000 */
[----:B------:R-:W-:Y:S03]  /*24b0*/  IGMMA.64x16x32.S8.S8 R24, gdesc[UR20], R24, gsb0 ;  /* 0x00600000141879f1 */ /* 0x000fe60008041018 */
[----:B------:R-:W-:Y:S02]  /*24c0*/  WARPGROUP.DEPBAR.LE gsb0, 0x0 ;  /* 0x00008000000079c5 */ /* 0x000fe40000010000 */
[----:B------:R-:W-:-:S06]  /*24d0*/  WARPGROUP.ARRIVE ;  /* 0x00000000000079c5 */ /* 0x000fcc0000000000 */
[----:B------:R-:W-:Y:S01]  /*24e0*/  IGMMA.64x16x32.S8.S8 R40, gdesc[UR12], R40, gsb0 ;  /* 0x006000000c2879f1 */ /* 0x000fe20008041028 */
[----:B------:R-:W-:Y:S02]  /*24f0*/  UIADD3 UR12, UR6, 0x206, URZ ;  /* 0x00000206060c7890 */ /* 0x000fe4000fffe03f */
        /* <DEDUP_REMOVED lines=37> */
[----:B------:R-:W-:Y:S03]  /*2750*/  IGMMA.64x16x32.S8.S8 R56, gdesc[UR8], R56, gsb0 ;  /* 0x00600000083879f1 */ /* 0x000fe60008041038 */
[----:B------:R-:W-:Y:S02]  /*2760*/  WARPGROUP.DEPBAR.LE gsb0, 0x0 ;  /* 0x00008000000079c5 */ /* 0x000fe40000010000 */
[----:B------:R-:W-:Y:S05]  /*2770*/  @!P2 BRA `(.L_x_18) ;  /* 0x000000140054a947 */ /* 0x000fea0003800000 */
[----:B------:R-:W-:Y:S01]  /*2780*/  UIADD3 UR17, UR37, 0x1, URZ ;  /* 0x0000000125117890 */ /* 0x000fe2000fffe03f */
[----:B01----:R-:W-:Y:S02]  /*2790*/  IMAD.U32 R0, RZ, RZ, UR42 ;  /* 0x0000002aff007e24 */ /* 0x003fe4000f8e00ff */
[----:B------:R-:W-:Y:S01]  /*27a0*/  IMAD.U32 R3, RZ, RZ, UR37 ;  /* 0x00000025ff037e24 */ /* 0x000fe2000f8e00ff */
[----:B------:R-:W-:-:S04]  /*27b0*/  UISETP.NE.AND UP0, UPT, UR17, 0x3, UPT ;  /* 0x000000031100788c */ /* 0x000fc8000bf05270 */
[----:B------:R-:W-:Y:S02]  /*27c0*/  USEL UR4, URZ, 0x1, UP0 ;  /* 0x000000013f047887 */ /* 0x000fe40008000000 */
[----:B------:R-:W-:Y:S02]  /*27d0*/  USEL UR17, UR17, URZ, UP0 ;  /* 0x0000003f11117287 */ /* 0x000fe40008000000 */
[----:B------:R-:W-:-:S06]  /*27e0*/  ULOP3.LUT UR4, UR36, UR4, URZ, 0x3c, !UPT ;  /* 0x0000000424047292 */ /* 0x000fcc000f8e3c3f */
[----:B------:R-:W-:-:S07]  /*27f0*/  IMAD.U32 R7, RZ, RZ, UR4 ;  /* 0x00000004ff077e24 */ /* 0x000fce000f8e00ff */
.L_x_25:
[----:B0-----:R-:W-:Y:S05]  /*2800*/  @!P0 BRA `(.L_x_19) ;  /* 0x0000000000048947 */ /* 0x001fea0003800000 */
[----:B------:R-:W-:Y:S01]  /*2810*/  BPT.TRAP 0x1 ;  /* 0x000000040000795c */ /* 0x000fe20000300000 */
.L_x_19:
[----:B------:R-:W0:Y:S01]  /*2820*/  S2UR UR5, SR_CgaCtaId ;  /* 0x00000000000579c3 */ /* 0x000e220000008800 */
[----:B------:R-:W-:Y:S01]  /*2830*/  UMOV UR4, 0x400 ;  /* 0x0000040000047882 */ /* 0x000fe20000000000 */
[----:B------:R-:W-:Y:S01]  /*2840*/  IMAD.U32 R5, RZ, RZ, UR17 ;  /* 0x00000011ff057e24 */ /* 0x000fe2000f8e00ff */
[----:B------:R-:W-:Y:S01]  /*2850*/  SHF.L.U32 R4, R7, 0x1f, RZ ;  /* 0x0000001f07047819 */ /* 0x000fe200000006ff */
[----:B0-----:R-:W-:-:S06]  /*2860*/  ULEA UR4, UR5, UR4, 0x18 ;  /* 0x0000000405047291 */ /* 0x001fcc000f8ec03f */
[----:B------:R-:W-:-:S04]  /*2870*/  IMAD.U32 R6, RZ, RZ, UR4 ;  /* 0x00000004ff067e24 */ /* 0x000fc8000f8e00ff */
[----:B------:R-:W-:-:S04]  /*2880*/  IMAD R5, R5, 0x8, R6 ;  /* 0x0000000805057824 */ /* 0x000fc800078e0206 */
[----:B------:R0:W1:Y:S01]  /*2890*/  SYNCS.PHASECHK.TRANS64.TRYWAIT P1, [R5+URZ], R4 ;  /* 0x00000004050075a7 */ /* 0x000062000802017f */
[----:B------:R-:W-:Y:S05]  /*28a0*/  @!P0 BRA `(.L_x_20) ;  /* 0x0000000000048947 */ /* 0x000fea0003800000 */
[----:B------:R-:W-:Y:S01]  /*28b0*/  BPT.TRAP 0x1 ;  /* 0x000000040000795c */ /* 0x000fe20000300000 */
.L_x_20:
[----:B-1----:R-:W-:Y:S05]  /*28c0*/  @P1 BRA `(.L_x_21) ;  /* 0x0000000000081947 */ /* 0x002fea0003800000 */
[----:B------:R-:W1:Y:S02]  /*28d0*/  SYNCS.PHASECHK.TRANS64.TRYWAIT P1, [R5+URZ], R4 ;  /* 0x00000004050075a7 */ /* 0x000e64000802017f */
[----:B-1----:R-:W-:Y:S05]  /*28e0*/  @!P1 BRA `(.L_x_22) ;  /* 0x0000005800c09947 */ /* 0x002fea0003800000 */
.L_x_21:
[----:B------:R-:W-:Y:S01]  /*28f0*/  UIMAD UR19, UR17, 0xc00, UR43 ;  /* 0x00000c00111378a4 */ /* 0x000fe2000f8e022b */
[----:B------:R-:W-:Y:S01]  /*2900*/  WARPGROUP.ARRIVE ;  /* 0x00000000000079c5 */ /* 0x000fe20000000000 */
[----:B------:R-:W-:Y:S01]  /*2910*/  UIMAD UR18, UR17, 0x300, UR16 ;  /* 0x00000300111278a4 */ /* 0x000fe2000f8e0210 */
[----:B------:R-:W-:Y:S01]  /*2920*/  UMOV UR9, 0x40000040 ;  /* 0x4000004000097882 */ /* 0x000fe20000000000 */
[----:B------:R-:W-:Y:S02]  /*2930*/  UMOV UR11, 0x40000040 ;  /* 0x40000040000b7882 */ /* 0x000fe40000000000 */
[----:B------:R-:W-:Y:S01]  /*2940*/  UIADD3 UR14, UR18, 0x80, URZ ;  /* 0x00000080120e7890 */ /* 0x000fe2000fffe03f */
[----:B------:R-:W-:Y:S02]  /*2950*/  UMOV UR8, UR19 ;  /* 0x0000001300087c82 */ /* 0x000fe40008000000 */
[----:B------:R-:W-:Y:S01]  /*2960*/  UMOV UR10, UR18 ;  /* 0x00000012000a7c82 */ /* 0x000fe20008000000 */
[----:B------:R-:W-:Y:S01]  /*2970*/  UMOV UR12, UR8 ;  /* 0x00000008000c7c82 */ /* 0x000fe20008000000 */
[----:B------:R-:W-:Y:S01]  /*2980*/  IGMMA.64x16x32.S8.S8 R64, gdesc[UR8], R64, gsb0 ;  /* 0x00600000084079f1 */ /* 0x000fe20008041040 */
[----:B------:R-:W-:Y:S01]  /*2990*/  UMOV UR13, UR9 ;  /* 0x00000009000d7c82 */ /* 0x000fe20008000000 */
[----:B------:R-:W-:Y:S01]  /*29a0*/  UMOV UR15, 0x40000040 ;  /* 0x40000040000f7882 */ /* 0x000fe20000000000 */
[----:B------:R-:W-:Y:S01]  /*29b0*/  UIADD3 UR6, UR18, 0x100, URZ ;  /* 0x0000010012067890 */ /* 0x000fe2000fffe03f */
[----:B------:R-:W-:Y:S01]  /*29c0*/  UMOV UR4, UR8 ;  /* 0x0000000800047c82 */ /* 0x000fe20008000000 */
[----:B------:R-:W-:Y:S01]  /*29d0*/  UMOV UR5, UR9 ;  /* 0x0000000900057c82 */ /* 0x000fe20008000000 */
[----:B------:R-:W-:Y:S01]  /*29e0*/  UMOV UR7, 0x40000040 ;  /* 0x4000004000077882 */ /* 0x000fe20000000000 */
[----:B------:R-:W-:-:S02]  /*29f0*/  UIADD3 UR20, UR19, 0x400, URZ ;  /* 0x0000040013147890 */ /* 0x000fc4000fffe03f */
[----:B------:R-:W-:Y:S01]  /*2a00*/  UIADD3 UR8, UR19, 0x2, URZ ;  /* 0x0000000213087890 */ /* 0x000fe2000fffe03f */
[----:B------:R-:W-:Y:S01]  /*2a10*/  UMOV UR9, 0x40000040 ;  /* 0x4000004000097882 */ /* 0x000fe20000000000 */
        /* <DEDUP_REMOVED lines=10> */
[----:B------:R-:W-:Y:S01]  /*2ac0*/  UIADD3 UR20, UR19, 0x402, URZ ;  /* 0x0000040213147890 */ /* 0x000fe2000fffe03f */
[----:B------:R-:W-:Y:S02]  /*2ad0*/  WARPGROUP.DEPBAR.LE gsb0, 0x0 ;  /* 0x00008000000079c5 */ /* 0x000fe40000010000 */
[----:B------:R-:W-:-:S06]  /*2ae0*/  WARPGROUP.ARRIVE ;  /* 0x00000000000079c5 */ /* 0x000fcc0000000000 */
[----:B------:R-:W-:Y:S01]  /*2af0*/  IGMMA.64x16x32.S8.S8 R24, gdesc[UR4], R24, gsb0 ;  /* 0x00600000041879f1 */ /* 0x000fe20008041018 */
[----:B------:R-:W-:Y:S01]  /*2b00*/  UMOV UR6, UR10 ;  /* 0x0000000a00067c82 */ /* 0x000fe20008000000 */
[----:B------:R-:W-:Y:S01]  /*2b10*/  UMOV UR7, UR11 ;  /* 0x0000000b00077c82 */ /* 0x000fe20008000000 */
[----:B------:R-:W-:Y:S01]  /*2b20*/  UIADD3 UR10, UR18, 0x2, URZ ;  /* 0x00000002120a7890 */ /* 0x000fe2000fffe03f */
[----:B------:R-:W-:Y:S01]  /*2b30*/  UMOV UR11, 0x40000040 ;  /* 0x40000040000b7882 */ /* 0x000fe20000000000 */
[----:B------:R-:W-:Y:S02]  /*2b40*/  WARPGROUP.DEPBAR.LE gsb0, 0x0 ;  /* 0x00008000000079c5 */ /* 0x000fe40000010000 */
[----:B------:R-:W-:-:S06]  /*2b50*/  WARPGROUP.ARRIVE ;  /* 0x00000000000079c5 */ /* 0x000fcc0000000000 */
[----:B------:R-:W-:Y:S01]  /*2b60*/  IGMMA.64x16x32.S8.S8 R40, gdesc[UR12], R40, gsb0 ;  /* 0x006000000c2879f1 */ /* 0x000fe20008041028 */
[----:B------:R-:W-:Y:S01]  /*2b70*/  UIADD3 UR14, UR18, 0x82, URZ ;  /* 0x00000082120e7890 */ /* 0x000fe2000fffe03f */
[----:B------:R-:W-:Y:S01]  /*2b80*/  UMOV UR12, UR8 ;  /* 0x00000008000c7c82 */ /* 0x000fe20008000000 */
[----:B------:R-:W-:Y:S01]  /*2b90*/  UMOV UR13, UR9 ;  /* 0x00000009000d7c82 */ /* 0x000fe20008000000 */
        /* <DEDUP_REMOVED lines=229> */
[----:B------:R-:W-:Y:S01]  /*39f0*/  UIADD3 UR19, UR19, 0xa06, URZ ;  /* 0x00000a0613137890 */ /* 0x000fe2000fffe03f */
        /* <DEDUP_REMOVED lines=26> */
[----:B------:R-:W-:Y:S01]  /*3ba0*/  BPT.TRAP 0x1 ;  /* 0x000000040000795c */ /* 0x000fe20000300000 */
.L_x_23:
[----:B01----:R-:W-:Y:S01]  /*3bb0*/  IMAD R4, R3, 0x8, R6 ;  /* 0x0000000803047824 */ /* 0x003fe200078e0206 */
[----:B------:R-:W-:-:S03]  /*3bc0*/  ISETP.GT.U32.AND P1, PT, R18, 0x1, PT ;  /* 0x000000011200780c */ /* 0x000fc60003f24070 */
[----:B------:R-:W-:-:S05]  /*3bd0*/  VIADD R4, R4, 0x18 ;  /* 0x0000001804047836 */ /* 0x000fca0000000000 */
[----:B------:R-:W-:-:S04]  /*3be0*/  PRMT R4, RZ, 0x654, R4 ;  /* 0x00000654ff047816 */ /* 0x000fc80000000004 */
[----:B------:R0:W-:Y:S01]  /*3bf0*/  SYNCS.ARRIVE.TRANS64.RED.A1T0 RZ, [R4+URZ], RZ ;  /* 0x000000ff04ff79a7 */ /* 0x0001e2000810043f */
[----:B------:R-:W-:Y:S05]  /*3c00*/  @P1 BRA `(.L_x_24) ;  /* 0x0000000000041947 */ /* 0x000fea0003800000 */
[----:B------:R-:W-:Y:S01]  /*3c10*/  BPT.TRAP 0x1 ;  /* 0x000000040000795c */ /* 0x000fe20000300000 */
.L_x_24:
[----:B------:R-:W-:Y:S01]  /*3c20*/  UIADD3 UR17, UR17, 0x1, URZ ;  /* 0x0000000111117890 */ /* 0x000fe2000fffe03f */
[C---:B------:R-:W-:Y:S01]  /*3c30*/  ISETP.GT.AND P2, PT, R0.reuse, 0x1, PT ;  /* 0x000000010000780c */ /* 0x040fe20003f44270 */
[----:B------:R-:W-:Y:S02]  /*3c40*/  VIADD R3, R3, 0x1 ;  /* 0x0000000103037836 */ /* 0x000fe40000000000 */
[----:B------:R-:W-:Y:S01]  /*3c50*/  UISETP.NE.AND UP0, UPT, UR17, 0x3, UPT ;  /* 0x000000031100788c */ /* 0x000fe2000bf05270 */
[----:B------:R-:W-:Y:S02]  /*3c60*/  VIADD R0, R0, 0xffffffff ;  /* 0xffffffff00007836 */ /* 0x000fe40000000000 */
[C---:B------:R-:W-:Y:S01]  /*3c70*/  ISETP.NE.AND P1, PT, R3.reuse, 0x3, PT ;  /* 0x000000030300780c */ /* 0x040fe20003f25270 */
[----:B------:R-:W-:Y:S02]  /*3c80*/  USEL UR4, URZ, 0x1, UP0 ;  /* 0x000000013f047887 */ /* 0x000fe40008000000 */
[----:B------:R-:W-:Y:S01]  /*3c90*/  USEL UR17, UR17, URZ, UP0 ;  /* 0x0000003f11117287 */ /* 0x000fe20008000000 */
[----:B------:R-:W-:-:S03]  /*3ca0*/  SEL R3, R3, RZ, P1 ;  /* 0x000000ff03037207 */ /* 0x000fc60000800000 */
[----:B------:R-:W-:Y:S01]  /*3cb0*/  LOP3.LUT R7, R7, UR4, RZ, 0x3c, !PT ;  /* 0x0000000407077c12 */ /* 0x000fe2000f8e3cff */
[----:B------:R-:W-:Y:S07]  /*3cc0*/  @P2 BRA `(.L_x_25) ;  /* 0xffffffe800cc2947 */ /* 0x000fee000383ffff */
.L_x_18:
[----:B01----:R-:W0:Y:S02]  /*3cd0*/  LDC R0, c[0x0][0x28c] ;  /* 0x0000a300ff007b82 */ /* 0x003e240000000800 */
[----:B0-----:R-:W-:-:S13]  /*3ce0*/  ISETP.GE.AND P1, PT, R0, 0x1, PT ;  /* 0x000000010000780c */ /* 0x001fda0003f26270 */
[----:B------:R-:W-:Y:S05]  /*3cf0*/  @!P1 BRA `(.L_x_26) ;  /* 0x0000000000389947 */ /* 0x000fea0003800000 */
[----:B------:R-:W-:Y:S05]  /*3d00*/  @!P0 BRA `(.L_x_27) ;  /* 0x0000000000048947 */ /* 0x000fea0003800000 */
[----:B------:R-:W-:Y:S01]  /*3d10*/  BPT.TRAP 0x1 ;  /* 0x000000040000795c */ /* 0x000fe20000300000 */
.L_x_27:
[----:B------:R-:W-:Y:S01]  /*3d20*/  UIADD3 UR6, UR42, UR37, URZ ;  /* 0x000000252a067290 */ /* 0x000fe2000fffe03f */
[----:B------:R-:W-:-:S03]  /*3d30*/  ISETP.GT.U32.AND P0, PT, R18, 0x1, PT ;  /* 0x000000011200780c */ /* 0x000fc60003f04070 */
[----:B------:R-:W-:-:S04]  /*3d40*/  UIMAD.WIDE.U32 UR4, UR6, -0x55555555, URZ ;  /* 0xaaaaaaab060478a5 */ /* 0x000fc8000f8e003f */
[----:B------:R-:W-:-:S04]  /*3d50*/  USHF.R.U32.HI UR4, URZ, 0x1, UR5 ;  /* 0x000000013f047899 */ /* 0x000fc80008011605 */
[----:B------:R-:W-:-:S06]  /*3d60*/  UIMAD UR6, UR4, -0x3, UR6 ;  /* 0xfffffffd040678a4 */ /* 0x000fcc000f8e0206 */
[----:B------:R-:W-:-:S04]  /*3d70*/  IMAD.U32 R3, RZ, RZ, UR6 ;  /* 0x00000006ff037e24 */ /* 0x000fc8000f8e00ff */
[----:B------:R-:W-:-:S04]  /*3d80*/  IMAD R0, R3, 0x8, R6 ;  /* 0x0000000803007824 */ /* 0x000fc800078e0206 */
[----:B------:R-:W-:-:S05]  /*3d90*/  VIADD R0, R0, 0x18 ;  /* 0x0000001800007836 */ /* 0x000fca0000000000 */
[----:B------:R-:W-:-:S04]  /*3da0*/  PRMT R0, RZ, 0x654, R0 ;  /* 0x00000654ff007816 */ /* 0x000fc80000000000 */
[----:B------:R0:W-:Y:S01]  /*3db0*/  SYNCS.ARRIVE.TRANS64.RED.A1T0 RZ, [R0+URZ], RZ ;  /* 0x000000ff00ff79a7 */ /* 0x0001e2000810043f */
[----:B------:R-:W-:Y:S05]  /*3dc0*/  @P0 BRA `(.L_x_26) ;  /* 0x0000000000040947 */ /* 0x000fea0003800000 */
[----:B------:R-:W-:Y:S01]  /*3dd0*/  BPT.TRAP 0x1 ;  /* 0x000000040000795c */ /* 0x000fe20000300000 */
.L_x_26:
[----:B------:R-:W-:Y:S01]  /*3de0*/  UISETP.GE.U32.AND UP1, UPT, UR41, 0x3, UPT ;  /* 0x000000032900788c */ /* 0x000fe2000bf26070 */
[----:B------:R-:W-:Y:S01]  /*3df0*/  IMAD R82, R82, 0x30, RZ ;  /* 0x0000003052527824 */ /* 0x000fe200078e02ff */
[----:B------:R-:W-:Y:S01]  /*3e00*/  UIADD3 UR37, UR41, UR37, URZ ;  /* 0x0000002529257290 */ /* 0x000fe2000fffe03f */
[----:B------:R-:W-:Y:S01]  /*3e10*/  IMAD R3, R81, 0xc0, RZ ;  /* 0x000000c051037824 */ /* 0x000fe200078e02ff */
[----:B------:R-:W-:Y:S01]  /*3e20*/  ULDC UR7, c[0x0][0x288] ;  /* 0x0000a20000077ab9 */ /* 0x000fe20000000800 */
[----:B0-----:R-:W-:Y:S01]  /*3e30*/  IMAD.MOV.U32 R0, RZ, RZ, -0x1 ;  /* 0xffffffffff007424 */ /* 0x001fe200078e00ff */
[----:B------:R-:W-:Y:S01]  /*3e40*/  UISETP.GT.U32.AND UP0, UPT, UR37, 0x2, UPT ;  /* 0x000000022500788c */ /* 0x000fe2000bf04070 */
[----:B------:R-:W-:-:S03]  /*3e50*/  ISETP.GE.AND P0, PT, R82, UR7, PT ;  /* 0x0000000752007c0c */ /* 0x000fc6000bf06270 */
[----:B------:R-:W-:Y:S02]  /*3e60*/  UISETP.LT.U32.AND UP0, UPT, UR41, 0x3, UP0 ;  /* 0x000000032900788c */ /* 0x000fe40008701070 */
[----:B------:R-:W-:Y:S02]  /*3e70*/  @UP1 UIMAD.WIDE.U32 UR4, UR37, -0x55555555, URZ ;  /* 0xaaaaaaab250418a5 */ /* 0x000fe4000f8e003f */
[----:B------:R-:W-:Y:S02]  /*3e80*/  USEL UR6, URZ, 0x1, !UP0 ;  /* 0x000000013f067887 */ /* 0x000fe4000c000000 */
[----:B------:R-:W-:Y:S02]  /*3e90*/  @UP1 USHF.R.U32.HI UR4, URZ, 0x1, UR5 ;  /* 0x000000013f041899 */ /* 0x000fe40008011605 */
[----:B------:R-:W-:Y:S01]  /*3ea0*/  ULOP3.LUT UR36, UR36, UR6, URZ, 0x3c, !UPT ;  /* 0x0000000624247292 */ /* 0x000fe2000f8e3c3f */
[----:B------:R-:W-:Y:S02]  /*3eb0*/  ULDC UR5, c[0x0][0x284] ;  /* 0x0000a10000057ab9 */ /* 0x000fe40000000800 */
[----:B------:R-:W-:Y:S01]  /*3ec0*/  ISETP.GE.OR P0, PT, R3, UR5, P0 ;  /* 0x0000000503007c0c */ /* 0x000fe20008706670 */
[----:B------:R-:W-:-:S12]  /*3ed0*/  @UP1 ULOP3.LUT UR36, UR36, 0x1, UR4, 0x78, !UPT ;  /* 0x0000000124241892 */ /* 0x000fd8000f8e7804 */
[----:B------:R-:W-:Y:S05]  /*3ee0*/  @P0 BRA `(.L_x_28) ;  /* 0x0000002800200947 */ /* 0x000fea0003800000 */
[----:B------:R-:W0:Y:S01]  /*3ef0*/  LDC.64 R10, c[0x0][0x5c8] ;  /* 0x00017200ff0a7b82 */ /* 0x000e220000000a00 */
[----:B------:R-:W-:Y:S01]  /*3f00*/  SHF.R.S32.HI R14, RZ, 0x1f, R80 ;  /* 0x0000001fff0e7819 */ /* 0x000fe20000011450 */
[----:B------:R-:W-:Y:S01]  /*3f10*/  ULDC.64 UR4, c[0x0][0x5d0] ;  /* 0x0001740000047ab9 */ /* 0x000fe20000000a00 */
[----:B------:R-:W-:Y:S01]  /*3f20*/  LOP3.LUT R12, R82, 0x6, R75, 0xf8, !PT ;  /* 0x00000006520c7812 */ /* 0x000fe200078ef84b */
[----:B------:R-:W-:Y:S01]  /*3f30*/  IMAD.WIDE R20, R81, 0xc0, R22 ;  /* 0x000000c051147825 */ /* 0x000fe200078e0216 */
[----:B------:R-:W-:Y:S02]  /*3f40*/  BSSY B0, `(.L_x_28) ;  /* 0x0000282000007945 */ /* 0x000fe40003800000 */
[----:B------:R-:W-:Y:S01]  /*3f50*/  SHF.R.S32.HI R13, RZ, 0x1f, R12 ;  /* 0x0000001fff0d7819 */ /* 0x000fe2000001140c */
[----:B------:R-:W-:Y:S02]  /*3f60*/  IMAD R5, R14, UR4, RZ ;  /* 0x000000040e057c24 */ /* 0x000fe4000f8e02ff */
[----:B------:R-:W-:-:S02]  /*3f70*/  IMAD.IADD R88, R78, 0x1, -R3 ;  /* 0x000000014e587824 */ /* 0x000fc400078e0a03 */
[C---:B------:R-:W-:Y:S02]  /*3f80*/  IMAD R7, R80.reuse, UR5, R5 ;  /* 0x0000000550077c24 */ /* 0x040fe4000f8e0205 */
[----:B------:R-:W-:Y:S01]  /*3f90*/  IMAD.WIDE.U32 R4, R80, UR4, R12 ;  /* 0x0000000450047c25 */ /* 0x000fe2000f8e000c */
[----:B------:R-:W-:-:S03]  /*3fa0*/  ULDC.64 UR4, c[0x0][0x5c0] ;  /* 0x0001700000047ab9 */ /* 0x000fc60000000a00 */
[----:B------:R-:W-:Y:S02]  /*3fb0*/  IMAD.IADD R5, R5, 0x1, R7 ;  /* 0x0000000105057824 */ /* 0x000fe400078e0207 */
[----:B------:R-:W-:Y:S02]  /*3fc0*/  IMAD.IADD R3, R73, 0x1, -R82 ;  /* 0x0000000149037824 */ /* 0x000fe400078e0a52 */
[-C--:B0-----:R-:W-:Y:S01]  /*3fd0*/  IMAD R6, R21, R10.reuse, RZ ;  /* 0x0000000a15067224 */ /* 0x081fe200078e02ff */
[----:B------:R-:W-:Y:S01]  /*3fe0*/  SHF.L.U64.HI R15, R10, 0x3, R11 ;  /* 0x000000030a0f7819 */ /* 0x000fe2000001020b */
[----:B------:R-:W-:-:S04]  /*3ff0*/  IMAD.WIDE.U32 R4, R20, R10, R4 ;  /* 0x0000000a14047225 */ /* 0x000fc800078e0004 */
[----:B------:R-:W-:Y:S01]  /*4000*/  IMAD R7, R20, R11, R6 ;  /* 0x0000000b14077224 */ /* 0x000fe200078e0206 */
[----:B------:R-:W-:Y:S01]  /*4010*/  IADD3 R4, P0, R4, UR4, RZ ;  /* 0x0000000404047c10 */ /* 0x000fe2000ff1e0ff */
[----:B------:R-:W-:Y:S02]  /*4020*/  IMAD.SHL.U32 R9, R10, 0x8, RZ ;  /* 0x000000080a097824 */ /* 0x000fe400078e00ff */
[----:B------:R-:W-:Y:S01]  /*4030*/  IMAD R81, R11, 0x78, RZ ;  /* 0x000000780b517824 */ /* 0x000fe200078e02ff */
[----:B------:R-:W-:Y:S02]  /*4040*/  IADD3.X R5, R5, UR5, R7, P0, !PT ;  /* 0x0000000505057c10 */ /* 0x000fe400087fe407 */
[----:B------:R-:W-:-:S05]  /*4050*/  IADD3 R6, P0, R9, R4, RZ ;  /* 0x0000000409067210 */ /* 0x000fca0007f1e0ff */
[----:B------:R-:W-:Y:S01]  /*4060*/  IMAD.X R7, R15, 0x1, R5, P0 ;  /* 0x000000010f077824 */ /* 0x000fe200000e0605 */
[----:B-----5:R-:W-:Y:S01]  /*4070*/  ISETP.NE.AND P0, PT, R72, RZ, PT ;  /* 0x000000ff4800720c */ /* 0x020fe20003f05270 */
[----:B------:R-:W-:-:S04]  /*4080*/  IMAD.WIDE.U32 R10, R10, 0x78, R6 ;  /* 0x000000780a0a7825 */ /* 0x000fc800078e0006 */
[----:B------:R-:W-:Y:S01]  /*4090*/  IMAD.IADD R11, R11, 0x1, R81 ;  /* 0x000000010b0b7824 */ /* 0x000fe200078e0251 */
[----:B------:R-:W-:-:S05]  /*40a0*/  IADD3 R8, P1, R9, R10, RZ ;  /* 0x0000000a09087210 */ /* 0x000fca0007f3e0ff */
[----:B------:R-:W-:Y:S02]  /*40b0*/  IMAD.X R9, R15, 0x1, R11, P1 ;  /* 0x000000010f097824 */ /* 0x000fe400008e060b */
[----:B------:R-:W-:Y:S06]  /*40c0*/  @!P0 BRA `(.L_x_29) ;  /* 0x0000001c00548947 */ /* 0x000fec0003800000 */
[----:B------:R-:W0:Y:S01]  /*40d0*/  LDC.64 R90, c[0x0][0x5b0] ;  /* 0x00016c00ff5a7b82 */ /* 0x000e220000000a00 */
[----:B------:R-:W-:Y:S01]  /*40e0*/  ULDC.64 UR4, c[0x0][0x5b8] ;  /* 0x00016e0000047ab9 */ /* 0x000fe20000000a00 */
[----:B------:R-:W-:Y:S01]  /*40f0*/  ISETP.GE.AND P3, PT, R88, 0x1, PT ;  /* 0x000000015800780c */ /* 0x000fe20003f66270 */
[----:B------:R-:W-:Y:S01]  /*4100*/  IMAD R15, R14, UR4, RZ ;  /* 0x000000040e0f7c24 */ /* 0x000fe2000f8e02ff */
[----:B------:R-:W-:Y:S01]  /*4110*/  BSSY B1, `(.L_x_30) ;  /* 0x000000e000017945 */ /* 0x000fe20003800000 */
[C---:B------:R-:W-:Y:S01]  /*4120*/  IMAD.WIDE.U32 R84, R80.reuse, UR4, R12 ;  /* 0x0000000450547c25 */ /* 0x040fe2000f8e000c */
[----:B------:R-:W-:Y:S02]  /*4130*/  ISETP.LT.OR P1, PT, R3, 0x1, !P3 ;  /* 0x000000010300780c */ /* 0x000fe40005f21670 */
[----:B------:R-:W1:Y:S01]  /*4140*/  LDC.64 R92, c[0x0][0x5a8] ;  /* 0x00016a00ff5c7b82 */ /* 0x000e620000000a00 */
[----:B------:R-:W-:Y:S02]  /*4150*/  IMAD R15, R80, UR5, R15 ;  /* 0x00000005500f7c24 */ /* 0x000fe4000f8e020f */
[----:B------:R-:W-:-:S02]  /*4160*/  IMAD.MOV.U32 R80, RZ, RZ, R84 ;  /* 0x000000ffff507224 */ /* 0x000fc400078e0054 */
[----:B------:R-:W-:Y:S02]  /*4170*/  IMAD.IADD R81, R85, 0x1, R15 ;  /* 0x0000000155517824 */ /* 0x000fe400078e020f */
[-C--:B0-----:R-:W-:Y:S02]  /*4180*/  IMAD R14, R21, R90.reuse, RZ ;  /* 0x0000005a150e7224 */ /* 0x081fe400078e02ff */
[----:B------:R-:W-:-:S04]  /*4190*/  IMAD.WIDE.U32 R12, R20, R90, R80 ;  /* 0x0000005a140c7225 */ /* 0x000fc800078e0050 */
[----:B------:R-:W-:Y:S01]  /*41a0*/  IMAD R89, R20, R91, R14 ;  /* 0x0000005b14597224 */ /* 0x000fe200078e020e */
[----:B-1----:R-:W-:-:S04]  /*41b0*/  IADD3 R12, P0, R12, R92, RZ ;  /* 0x0000005c0c0c7210 */ /* 0x002fc80007f1e0ff */
[----:B------:R-:W-:Y:S01]  /*41c0*/  IADD3.X R13, R93, R13, R89, P0, !PT ;  /* 0x0000000d5d0d7210 */ /* 0x000fe200007fe459 */
[----:B------:R-:W-:Y:S08]  /*41d0*/  @P1 BRA `(.L_x_31) ;  /* 0x0000000000041947 */ /* 0x000ff00003800000 */
[----:B------:R0:W5:Y:S02]  /*41e0*/  LDG.E.U8 R79, desc[UR44][R12.64] ;  /* 0x0000002c0c4f7981 */ /* 0x000164000c1e1100 */
.L_x_31:
[----:B------:R-:W-:Y:S05]  /*41f0*/  BSYNC B1 ;  /* 0x0000000000017941 */ /* 0x000fea0003800000 */
.L_x_30:
[----:B-----5:R-:W-:Y:S01]  /*4200*/  LOP3.LUT R14, R79, 0xffff, RZ, 0xc0, !PT ;  /* 0x0000ffff4f0e7812 */ /* 0x020fe200078ec0ff */
[----:B------:R-:W-:Y:S01]  /*4210*/  IMAD.SHL.U32 R82, R90, 0x8, RZ ;  /* 0x000000085a527824 */ /* 0x000fe200078e00ff */
[----:B------:R-:W-:Y:S01]  /*4220*/  ISETP.LT.OR P4, PT, R3, 0x2, !P3 ;  /* 0x000000020300780c */ /* 0x000fe20005f81670 */
[----:B------:R-:W-:Y:S01]  /*4230*/  BSSY B1, `(.L_x_32) ;  /* 0x000000b000017945 */ /* 0x000fe20003800000 */
[----:B------:R-:W-:Y:S02]  /*4240*/  PRMT R15, R14, 0x8880, RZ ;  /* 0x000088800e0f7816 */ /* 0x000fe400000000ff */
[----:B------:R-:W-:-:S03]  /*4250*/  SHF.L.U64.HI R83, R90, 0x3, R91 ;  /* 0x000000035a537819 */ /* 0x000fc6000001025b */
[----:B------:R-:W-:Y:S02]  /*4260*/  IMAD R86, R15, R72, RZ ;  /* 0x000000480f567224 */ /* 0x000fe400078e02ff */
[----:B------:R-:W-:-:S04]  /*4270*/  IMAD.WIDE.U32 R14, R20, R90, R82 ;  /* 0x0000005a140e7225 */ /* 0x000fc800078e0052 */
[----:B------:R-:W-:-:S05]  /*4280*/  @!P1 IMAD R87, R64, R19, R86 ;  /* 0x0000001340579224 */ /* 0x000fca00078e0256 */
[----:B------:R1:W-:Y:S01]  /*4290*/  @!P1 STG.E.U8 desc[UR44][R4.64], R87 ;  /* 0x0000005704009986 */ /* 0x0003e2000c10112c */
[----:B------:R-:W-:Y:S05]  /*42a0*/  @P4 BRA `(.L_x_33) ;  /* 0x00000000000c4947 */ /* 0x000fea0003800000 */
[----:B------:R-:W1:Y:S02]  /*42b0*/  LDG.E.U8 R79, desc[UR44][R12.64+0x1] ;  /* 0x0000012c0c4f7981 */ /* 0x000e64000c1e1100 */
[----:B-1----:R-:W-:-:S05]  /*42c0*/  PRMT R87, R79, 0x8880, RZ ;  /* 0x000088804f577816 */ /* 0x002fca00000000ff */
[----:B------:R-:W-:-:S07]  /*42d0*/  IMAD R86, R87, R72, RZ ;  /* 0x0000004857567224 */ /* 0x000fce00078e02ff */
.L_x_33:
[----:B------:R-:W-:Y:S05]  /*42e0*/  BSYNC B1 ;  /* 0x0000000000017941 */ /* 0x000fea0003800000 */
.L_x_32:
[----:B------:R-:W-:Y:S01]  /*42f0*/  @!P4 IMAD R65, R65, R19, R86 ;  /* 0x000000134141c224 */ /* 0x000fe200078e0256 */
[----:B------:R-:W-:Y:S01]  /*4300*/  ISETP.GE.AND P0, PT, R88, 0x9, PT ;  /* 0x000000095800780c */ /* 0x000fe20003f06270 */
[----:B------:R-:W-:Y:S01]  /*4310*/  IMAD.IADD R15, R89, 0x1, R15 ;  /* 0x00000001590f7824 */ /* 0x000fe200078e020f */
[----:B------:R-:W-:Y:S01]  /*4320*/  IADD3 R14, P1, P2, R84, R92, R14 ;  /* 0x0000005c540e7210 */ /* 0x000fe20007a3e00e */
[----:B------:R-:W-:Y:S01]  /*4330*/  BSSY B1, `(.L_x_34) ;  /* 0x000000b000017945 */ /* 0x000fe20003800000 */
[----:B------:R2:W-:Y:S01]  /*4340*/  @!P4 STG.E.U8 desc[UR44][R4.64+0x1], R65 ;  /* 0x000001410400c986 */ /* 0x0005e2000c10112c */
[----:B------:R-:W-:Y:S02]  /*4350*/  ISETP.LT.OR P4, PT, R3, 0x1, !P0 ;  /* 0x000000010300780c */ /* 0x000fe40004781670 */
[----:B------:R-:W-:Y:S02]  /*4360*/  IADD3.X R15, R81, R93, R15, P1, P2 ;  /* 0x0000005d510f7210 */ /* 0x000fe40000fe440f */
[----:B-1----:R-:W-:-:S02]  /*4370*/  IADD3 R87, P5, R20, 0x80, RZ ;  /* 0x0000008014577810 */ /* 0x002fc40007fbe0ff */
[C---:B------:R-:W-:Y:S02]  /*4380*/  ISETP.LT.OR P1, PT, R3.reuse, 0x2, !P0 ;  /* 0x000000020300780c */ /* 0x040fe40004721670 */
[----:B------:R-:W-:-:S05]  /*4390*/  ISETP.LT.OR P2, PT, R3, 0x9, !P3 ;  /* 0x000000090300780c */ /* 0x000fca0005f41670 */
[----:B--2---:R-:W-:Y:S08]  /*43a0*/  @P4 BRA `(.L_x_35) ;  /* 0x00000000000c4947 */ /* 0x004ff00003800000 */
[----:B------:R-:W2:Y:S02]  /*43b0*/  LDG.E.U8 R79, desc[UR44][R14.64] ;  /* 0x0000002c0e4f7981 */ /* 0x000ea4000c1e1100 */
[----:B--2---:R-:W-:-:S05]  /*43c0*/  PRMT R65, R79, 0x8880, RZ ;  /* 0x000088804f417816 */ /* 0x004fca00000000ff */
[----:B------:R-:W-:-:S07]  /*43d0*/  IMAD R86, R65, R72, RZ ;  /* 0x0000004841567224 */ /* 0x000fce00078e02ff */
.L_x_35:
[----:B------:R-:W-:Y:S05]  /*43e0*/  BSYNC B1 ;  /* 0x0000000000017941 */ /* 0x000fea0003800000 */
.L_x_34:
[----:B------:R-:W-:Y:S01]  /*43f0*/  @!P4 IMAD R65, R66, R19, R86 ;  /* 0x000000134241c224 */ /* 0x000fe200078e0256 */
[----:B------:R-:W-:Y:S04]  /*4400*/  BSSY B1, `(.L_x_36) ;  /* 0x0000006000017945 */ /* 0x000fe80003800000 */
[----:B------:R1:W-:Y:S01]  /*4410*/  @!P4 STG.E.U8 desc[UR44][R6.64], R65 ;  /* 0x000000410600c986 */ /* 0x0003e2000c10112c */
[----:B------:R-:W-:Y:S05]  /*4420*/  @P1 BRA `(.L_x_37) ;  /* 0x00000000000c1947 */ /* 0x000fea0003800000 */
[----:B------:R-:W1:Y:S02]  /*4430*/  LDG.E.U8 R79, desc[UR44][R14.64+0x1] ;  /* 0x0000012c0e4f7981 */ /* 0x000e64000c1e1100 */
[----:B-1----:R-:W-:-:S05]  /*4440*/  PRMT R65, R79, 0x8880, RZ ;  /* 0x000088804f417816 */ /* 0x002fca00000000ff */
[----:B------:R-:W-:-:S07]  /*4450*/  IMAD R86, R65, R72, RZ ;  /* 0x0000004841567224 */ /* 0x000fce00078e02ff */
.L_x_37:
[----:B------:R-:W-:Y:S05]  /*4460*/  BSYNC B1 ;  /* 0x0000000000017941 */ /* 0x000fea0003800000 */
.L_x_36:
[----:B------:R-:W-:Y:S01]  /*4470*/  @!P1 IMAD R67, R67, R19, R86 ;  /* 0x0000001343439224 */ /* 0x000fe200078e0256 */
[----:B------:R-:W-:Y:S04]  /*4480*/  BSSY B1, `(.L_x_38) ;  /* 0x0000006000017945 */ /* 0x000fe80003800000 */
[----:B------:R2:W-:Y:S01]  /*4490*/  @!P1 STG.E.U8 desc[UR44][R6.64+0x1], R67 ;  /* 0x0000014306009986 */ /* 0x0005e2000c10112c */
[----:B------:R-:W-:Y:S05]  /*44a0*/  @P2 BRA `(.L_x_39) ;  /* 0x00000000000c2947 */ /* 0x000fea0003800000 */
[----:B------:R-:W1:Y:S02]  /*44b0*/  LDG.E.U8 R79, desc[UR44][R12.64+0x8] ;  /* 0x0000082c0c4f7981 */ /* 0x000e64000c1e1100 */
[----:B-1----:R-:W-:-:S05]  /*44c0*/  PRMT R65, R79, 0x8880, RZ ;  /* 0x000088804f417816 */ /* 0x002fca00000000ff */
[----:B------:R-:W-:-:S07]  /*44d0*/  IMAD R86, R65, R72, RZ ;  /* 0x0000004841567224 */ /* 0x000fce00078e02ff */
.L_x_39:
[----:B------:R-:W-:Y:S05]  /*44e0*/  BSYNC B1 ;  /* 0x0000000000017941 */ /* 0x000fea0003800000 */
.L_x_38:
[----:B------:R-:W-:Y:S01]  /*44f0*/  ISETP.LT.OR P1, PT, R3, 0xa, !P3 ;  /* 0x0000000a0300780c */ /* 0x000fe20005f21670 */
[----:B--2---:R-:W-:Y:S01]  /*4500*/  @!P2 IMAD R67, R68, R19, R86 ;  /* 0x000000134443a224 */ /* 0x004fe200078e0256 */
[----:B------:R-:W-:Y:S01]  /*4510*/  BSSY B1, `(.L_x_40) ;  /* 0x000000b000017945 */ /* 0x000fe20003800000 */
[----:B-1----:R-:W-:-:S03]  /*4520*/  IMAD.WIDE.U32 R64, R87, R90, R80 ;  /* 0x0000005a57407225 */ /* 0x002fc600078e0050 */
[----:B------:R1:W-:Y:S01]  /*4530*/  @!P2 STG.E.U8 desc[UR44][R4.64+0x8], R67 ;  /* 0x000008430400a986 */ /* 0x0003e2000c10112c */
[----:B------:R-:W-:Y:S01]  /*4540*/  IMAD.X R21, RZ, RZ, R21, P5 ;  /* 0x000000ffff157224 */ /* 0x000fe200028e0615 */
[C---:B------:R-:W-:Y:S02]  /*4550*/  ISETP.LT.OR P5, PT, R3.reuse, 0x9, !P0 ;  /* 0x000000090300780c */ /* 0x040fe400047a1670 */
[----:B------:R-:W-:Y:S02]  /*4560*/  ISETP.LT.OR P2, PT, R3, 0xa, !P0 ;  /* 0x0000000a0300780c */ /* 0x000fe40004741670 */
[----:B------:R-:W-:Y:S01]  /*4570*/  IADD3 R20, P4, R64, R92, RZ ;  /* 0x0000005c40147210 */ /* 0x000fe20007f9e0ff */
[----:B------:R-:W-:-:S12]  /*4580*/  @P1 BRA `(.L_x_41) ;  /* 0x00000000000c1947 */ /* 0x000fd80003800000 */
[----:B------:R-:W1:Y:S02]  /*4590*/  LDG.E.U8 R79, desc[UR44][R12.64+0x9] ;  /* 0x0000092c0c4f7981 */ /* 0x000e64000c1e1100 */
[----:B-1----:R-:W-:-:S05]  /*45a0*/  PRMT R67, R79, 0x8880, RZ ;  /* 0x000088804f437816 */ /* 0x002fca00000000ff */
[----:B------:R-:W-:-:S07]  /*45b0*/  IMAD R86, R67, R72, RZ ;  /* 0x0000004843567224 */ /* 0x000fce00078e02ff */
.L_x_41:
[----:B------:R-:W-:Y:S05]  /*45c0*/  BSYNC B1 ;  /* 0x0000000000017941 */ /* 0x000fea0003800000 */
.L_x_40:
[----:B------:R-:W-:Y:S01]  /*45d0*/  @!P1 IMAD R69, R69, R19, R86 ;  /* 0x0000001345459224 */ /* 0x000fe200078e0256 */
[----:B------:R-:W-:Y:S01]  /*45e0*/  BSSY B1, `(.L_x_42) ;  /* 0x0000007000017945 */ /* 0x000fe20003800000 */
[----:B------:R-:W-:-:S03]  /*45f0*/  IMAD R66, R21, R90, RZ ;  /* 0x0000005a15427224 */ /* 0x000fc600078e02ff */
[----:B------:R2:W-:Y:S01]  /*4600*/  @!P1 STG.E.U8 desc[UR44][R4.64+0x9], R69 ;  /* 0x0000094504009986 */ /* 0x0005e2000c10112c */
[----:B------:R-:W-:Y:S05]  /*4610*/  @P5 BRA `(.L_x_43) ;  /* 0x00000000000c5947 */ /* 0x000fea0003800000 */
[----:B------:R-:W1:Y:S02]  /*4620*/  LDG.E.U8 R79, desc[UR44][R14.64+0x8] ;  /* 0x0000082c0e4f7981 */ /* 0x000e64000c1e1100 */
[----:B-1----:R-:W-:-:S05]  /*4630*/  PRMT R67, R79, 0x8880, RZ ;  /* 0x000088804f437816 */ /* 0x002fca00000000ff */
[----:B------:R-:W-:-:S07]  /*4640*/  IMAD R86, R67, R72, RZ ;  /* 0x0000004843567224 */ /* 0x000fce00078e02ff */
.L_x_43:
[----:B------:R-:W-:Y:S05]  /*4650*/  BSYNC B1 ;  /* 0x0000000000017941 */ /* 0x000fea0003800000 */
.L_x_42:
[----:B-1----:R-:W-:Y:S01]  /*4660*/  @!P5 IMAD R67, R70, R19, R86 ;  /* 0x000000134643d224 */ /* 0x002fe200078e0256 */
[----:B------:R-:W-:Y:S01]  /*4670*/  BSSY B1, `(.L_x_44) ;  /* 0x0000007000017945 */ /* 0x000fe20003800000 */
[----:B--2---:R-:W-:-:S03]  /*4680*/  IMAD R69, R87, R91, R66 ;  /* 0x0000005b57457224 */ /* 0x004fc600078e0242 */
[----:B------:R1:W-:Y:S01]  /*4690*/  @!P5 STG.E.U8 desc[UR44][R6.64+0x8], R67 ;  /* 0x000008430600d986 */ /* 0x0003e2000c10112c */
[----:B------:R-:W-:Y:S05]  /*46a0*/  @P2 BRA `(.L_x_45) ;  /* 0x00000000000c2947 */ /* 0x000fea0003800000 */
[----:B------:R-:W1:Y:S02]  /*46b0*/  LDG.E.U8 R79, desc[UR44][R14.64+0x9] ;  /* 0x0000092c0e4f7981 */ /* 0x000e64000c1e1100 */
[----:B-1----:R-:W-:-:S05]  /*46c0*/  PRMT R67, R79, 0x8880, RZ ;  /* 0x000088804f437816 */ /* 0x002fca00000000ff */
[----:B------:R-:W-:-:S07]  /*46d0*/  IMAD R86, R67, R72, RZ ;  /* 0x0000004843567224 */ /* 0x000fce00078e02ff */
.L_x_45:
[----:B------:R-:W-:Y:S05]  /*46e0*/  BSYNC B1 ;  /* 0x0000000000017941 */ /* 0x000fea0003800000 */
.L_x_44:
[----:B------:R-:W-:Y:S01]  /*46f0*/  ISETP.GE.AND P1, PT, R88, 0x81, PT ;  /* 0x000000815800780c */ /* 0x000fe20003f26270 */
[----:B------:R-:W-:Y:S01]  /*4700*/  @!P2 IMAD R71, R71, R19, R86 ;  /* 0x000000134747a224 */ /* 0x000fe200078e0256 */
[----:B------:R-:W-:Y:S01]  /*4710*/  IADD3.X R21, R93, R65, R69, P4, !PT ;  /* 0x000000415d157210 */ /* 0x000fe200027fe445 */
[----:B------:R-:W-:Y:S01]  /*4720*/  IMAD.WIDE.U32 R82, R87, R90, R82 ;  /* 0x0000005a57527225 */ /* 0x000fe200078e0052 */
[----:B------:R-:W-:Y:S01]  /*4730*/  ISETP.LT.OR P4, PT, R3, 0x1, !P1 ;  /* 0x000000010300780c */ /* 0x000fe20004f81670 */
[----:B------:R-:W-:Y:S01]  /*4740*/  BSSY B1, `(.L_x_46) ;  /* 0x0000008000017945 */ /* 0x000fe20003800000 */
[----:B------:R2:W-:Y:S01]  /*4750*/  @!P2 STG.E.U8 desc[UR44][R6.64+0x9], R71 ;  /* 0x000009470600a986 */ /* 0x0005e2000c10112c */
[----:B------:R-:W-:Y:S01]  /*4760*/  IADD3 R64, P2, P5, R84, R92, R82 ;  /* 0x0000005c54407210 */ /* 0x000fe20007d5e052 */
[----:B------:R-:W-:-:S09]  /*4770*/  IMAD.IADD R82, R69, 0x1, R83 ;  /* 0x0000000145527824 */ /* 0x000fd200078e0253 */
[----:B------:R-:W-:Y:S05]  /*4780*/  @P4 BRA `(.L_x_47) ;  /* 0x00000000000c4947 */ /* 0x000fea0003800000 */
[----:B------:R-:W1:Y:S02]  /*4790*/  LDG.E.U8 R79, desc[UR44][R20.64] ;  /* 0x0000002c144f7981 */ /* 0x000e64000c1e1100 */
[----:B-1----:R-:W-:-:S05]  /*47a0*/  PRMT R67, R79, 0x8880, RZ ;  /* 0x000088804f437816 */ /* 0x002fca00000000ff */
[----:B------:R-:W-:-:S07]  /*47b0*/  IMAD R86, R67, R72, RZ ;  /* 0x0000004843567224 */ /* 0x000fce00078e02ff */
.L_x_47:
[----:B------:R-:W-:Y:S05]  /*47c0*/  BSYNC B1 ;  /* 0x0000000000017941 */ /* 0x000fea0003800000 */
.L_x_46:
[----:B-1----:R-:W-:Y:S01]  /*47d0*/  @!P4 IMAD R67, R56, R19, R86 ;  /* 0x000000133843c224 */ /* 0x002fe200078e0256 */
[----:B------:R-:W-:Y:S01]  /*47e0*/  IADD3.X R65, R81, R93, R82, P2, P5 ;  /* 0x0000005d51417210 */ /* 0x000fe200017ea452 */
[----:B------:R-:W-:Y:S01]  /*47f0*/  BSSY B1, `(.L_x_48) ;  /* 0x0000009000017945 */ /* 0x000fe20003800000 */
[----:B------:R-:W-:Y:S02]  /*4800*/  ISETP.GE.AND P2, PT, R88, 0x89, PT ;  /* 0x000000895800780c */ /* 0x000fe40003f46270 */
[----:B------:R1:W-:Y:S01]  /*4810*/  @!P4 STG.E.U8 desc[UR44][R10.64], R67 ;  /* 0x000000430a00c986 */ /* 0x0003e2000c10112c */
[C---:B------:R-:W-:Y:S02]  /*4820*/  ISETP.LT.OR P4, PT, R3.reuse, 0x2, !P1 ;  /* 0x000000020300780c */ /* 0x040fe40004f81670 */
[----:B------:R-:W-:-:S11]  /*4830*/  ISETP.LT.OR P5, PT, R3, 0x1, !P2 ;  /* 0x000000010300780c */ /* 0x000fd600057a1670 */
[----:B-1----:R-:W-:Y:S05]  /*4840*/  @P4 BRA `(.L_x_49) ;  /* 0x00000000000c4947 */ /* 0x002fea0003800000 */
[----:B------:R-:W3:Y:S02]  /*4850*/  LDG.E.U8 R79, desc[UR44][R20.64+0x1] ;  /* 0x0000012c144f7981 */ /* 0x000ee4000c1e1100 */
[----:B---3--:R-:W-:-:S05]  /*4860*/  PRMT R67, R79, 0x8880, RZ ;  /* 0x000088804f437816 */ /* 0x008fca00000000ff */
[----:B------:R-:W-:-:S07]  /*4870*/  IMAD R86, R67, R72, RZ ;  /* 0x0000004843567224 */ /* 0x000fce00078e02ff */
.L_x_49:
[----:B------:R-:W-:Y:S05]  /*4880*/  BSYNC B1 ;  /* 0x0000000000017941 */ /* 0x000fea0003800000 */
.L_x_48:
[----:B------:R-:W-:Y:S01]  /*4890*/  @!P4 IMAD R57, R57, R19, R86 ;  /* 0x000000133939c224 */ /* 0x000fe200078e0256 */
[----:B------:R-:W-:Y:S04]  /*48a0*/  BSSY B1, `(.L_x_50) ;  /* 0x0000006000017945 */ /* 0x000fe80003800000 */
[----:B------:R1:W-:Y:S01]  /*48b0*/  @!P4 STG.E.U8 desc[UR44][R10.64+0x1], R57 ;  /* 0x000001390a00c986 */ /* 0x0003e2000c10112c */
[----:B------:R-:W-:Y:S05]  /*48c0*/  @P5 BRA `(.L_x_51) ;  /* 0x00000000000c5947 */ /* 0x000fea0003800000 */
[----:B------:R-:W1:Y:S02]  /*48d0*/  LDG.E.U8 R79, desc[UR44][R64.64] ;  /* 0x0000002c404f7981 */ /* 0x000e64000c1e1100 */
[----:B-1----:R-:W-:-:S05]  /*48e0*/  PRMT R57, R79, 0x8880, RZ ;  /* 0x000088804f397816 */ /* 0x002fca00000000ff */
[----:B------:R-:W-:-:S07]  /*48f0*/  IMAD R86, R57, R72, RZ ;  /* 0x0000004839567224 */ /* 0x000fce00078e02ff */
.L_x_51:
[----:B------:R-:W-:Y:S05]  /*4900*/  BSYNC B1 ;  /* 0x0000000000017941 */ /* 0x000fea0003800000 */
.L_x_50:
[C---:B------:R-:W-:Y:S01]  /*4910*/  ISETP.LT.OR P4, PT, R3.reuse, 0x2, !P2 ;  /* 0x000000020300780c */ /* 0x040fe20005781670 */
[----:B-1----:R-:W-:Y:S01]  /*4920*/  @!P5 IMAD R57, R58, R19, R86 ;  /* 0x000000133a39d224 */ /* 0x002fe200078e0256 */
[----:B------:R-:W-:Y:S04]  /*4930*/  BSSY B1, `(.L_x_52) ;  /* 0x0000007000017945 */ /* 0x000fe80003800000 */
[----:B------:R1:W-:Y:S01]  /*4940*/  @!P5 STG.E.U8 desc[UR44][R8.64], R57 ;  /* 0x000000390800d986 */ /* 0x0003e2000c10112c */
[----:B------:R-:W-:-:S06]  /*4950*/  ISETP.LT.OR P5, PT, R3, 0x9, !P1 ;  /* 0x000000090300780c */ /* 0x000fcc0004fa1670 */
[----:B------:R-:W-:Y:S07]  /*4960*/  @P4 BRA `(.L_x_53) ;  /* 0x00000000000c4947 */ /* 0x000fee0003800000 */
[----:B------:R-:W1:Y:S02]  /*4970*/  LDG.E.U8 R79, desc[UR44][R64.64+0x1] ;  /* 0x0000012c404f7981 */ /* 0x000e64000c1e1100 */
[----:B-1----:R-:W-:-:S05]  /*4980*/  PRMT R57, R79, 0x8880, RZ ;  /* 0x000088804f397816 */ /* 0x002fca00000000ff */
[----:B------:R-:W-:-:S07]  /*4990*/  IMAD R86, R57, R72, RZ ;  /* 0x0000004839567224 */ /* 0x000fce00078e02ff */
.L_x_53:
[----:B------:R-:W-:Y:S05]  /*49a0*/  BSYNC B1 ;  /* 0x0000000000017941 */ /* 0x000fea0003800000 */
.L_x_52:
[----:B------:R-:W-:Y:S01]  /*49b0*/  @!P4 IMAD R59, R59, R19, R86 ;  /* 0x000000133b3bc224 */ /* 0x000fe200078e0256 */
[----:B------:R-:W-:Y:S04]  /*49c0*/  BSSY B1, `(.L_x_54) ;  /* 0x0000006000017945 */ /* 0x000fe80003800000 */
[----:B------:R3:W-:Y:S01]  /*49d0*/  @!P4 STG.E.U8 desc[UR44][R8.64+0x1], R59 ;  /* 0x0000013b0800c986 */ /* 0x0007e2000c10112c */
[----:B------:R-:W-:Y:S05]  /*49e0*/  @P5 BRA `(.L_x_55) ;  /* 0x00000000000c5947 */ /* 0x000fea0003800000 */
[----:B------:R-:W1:Y:S02]  /*49f0*/  LDG.E.U8 R79, desc[UR44][R20.64+0x8] ;  /* 0x0000082c144f7981 */ /* 0x000e64000c1e1100 */
[----:B-1----:R-:W-:-:S05]  /*4a00*/  PRMT R57, R79, 0x8880, RZ ;  /* 0x000088804f397816 */ /* 0x002fca00000000ff */
[----:B------:R-:W-:-:S07]  /*4a10*/  IMAD R86, R57, R72, RZ ;  /* 0x0000004839567224 */ /* 0x000fce00078e02ff */
.L_x_55:
[----:B------:R-:W-:Y:S05]  /*4a20*/  BSYNC B1 ;  /* 0x0000000000017941 */ /* 0x000fea0003800000 */
.L_x_54:
        /* <DEDUP_REMOVED lines=9> */
.L_x_57:
[----:B------:R-:W-:Y:S05]  /*4ac0*/  BSYNC B1 ;  /* 0x0000000000017941 */ /* 0x000fea0003800000 */
.L_x_56:
[----:B------:R-:W-:Y:S01]  /*4ad0*/  @!P4 IMAD R61, R61, R19, R86 ;  /* 0x000000133d3dc224 */ /* 0x000fe200078e0256 */
[----:B------:R-:W-:Y:S04]  /*4ae0*/  BSSY B1, `(.L_x_58) ;  /* 0x0000006000017945 */ /* 0x000fe80003800000 */
[----:B------:R4:W-:Y:S01]  /*4af0*/  @!P4 STG.E.U8 desc[UR44][R10.64+0x9], R61 ;  /* 0x0000093d0a00c986 */ /* 0x0009e2000c10112c */
[----:B------:R-:W-:Y:S05]  /*4b00*/  @P5 BRA `(.L_x_59) ;  /* 0x00000000000c5947 */ /* 0x000fea0003800000 */
[----:B------:R-:W1:Y:S02]  /*4b10*/  LDG.E.U8 R79, desc[UR44][R64.64+0x8] ;  /* 0x0000082c404f7981 */ /* 0x000e64000c1e1100 */
[----:B-1----:R-:W-:-:S05]  /*4b20*/  PRMT R57, R79, 0x8880, RZ ;  /* 0x000088804f397816 */ /* 0x002fca00000000ff */
[----:B------:R-:W-:-:S07]  /*4b30*/  IMAD R86, R57, R72, RZ ;  /* 0x0000004839567224 */ /* 0x000fce00078e02ff */
.L_x_59:
[----:B------:R-:W-:Y:S05]  /*4b40*/  BSYNC B1 ;  /* 0x0000000000017941 */ /* 0x000fea0003800000 */
.L_x_58:
        /* <DEDUP_REMOVED lines=9> */
.L_x_61:
[----:B------:R-:W-:Y:S05]  /*4be0*/  BSYNC B1 ;  /* 0x0000000000017941 */ /* 0x000fea0003800000 */
.L_x_60:
[----:B------:R-:W-:Y:S01]  /*4bf0*/  @!P4 IMAD R63, R63, R19, R86 ;  /* 0x000000133f3fc224 */ /* 0x000fe200078e0256 */
[----:B------:R-:W-:Y:S04]  /*4c00*/  BSSY B1, `(.L_x_62) ;  /* 0x0000006000017945 */ /* 0x000fe80003800000 */
[----:B------:R0:W-:Y:S01]  /*4c10*/  @!P4 STG.E.U8 desc[UR44][R8.64+0x9], R63 ;  /* 0x0000093f0800c986 */ /* 0x0001e2000c10112c */
[----:B------:R-:W-:Y:S05]  /*4c20*/  @P5 BRA `(.L_x_63) ;  /* 0x00000000000c5947 */ /* 0x000fea0003800000 */
[----:B------:R-:W1:Y:S02]  /*4c30*/  LDG.E.U8 R79, desc[UR44][R12.64+0x10] ;  /* 0x0000102c0c4f7981 */ /* 0x000e64000c1e1100 */
[----:B-1----:R-:W-:-:S05]  /*4c40*/  PRMT R57, R79, 0x8880, RZ ;  /* 0x000088804f397816 */ /* 0x002fca00000000ff */
[----:B------:R-:W-:-:S07]  /*4c50*/  IMAD R86, R57, R72, RZ ;  /* 0x0000004839567224 */ /* 0x000fce00078e02ff */
.L_x_63:
[----:B------:R-:W-:Y:S05]  /*4c60*/  BSYNC B1 ;  /* 0x0000000000017941 */ /* 0x000fea0003800000 */
.L_x_62:
        /* <DEDUP_REMOVED lines=9> */
.L_x_65:
[----:B------:R-:W-:Y:S05]  /*4d00*/  BSYNC B1 ;  /* 0x0000000000017941 */ /* 0x000fea0003800000 */
.L_x_64:
[----:B------:R-:W-:Y:S01]  /*4d10*/  @!P4 IMAD R49, R49, R19, R86 ;  /* 0x000000133131c224 */ /* 0x000fe200078e0256 */
[----:B------:R-:W-:Y:S04]  /*4d20*/  BSSY B1, `(.L_x_66) ;  /* 0x0000006000017945 */ /* 0x000fe80003800000 */
[----:B------:R0:W-:Y:S01]  /*4d30*/  @!P4 STG.E.U8 desc[UR44][R4.64+0x11], R49 ;  /* 0x000011310400c986 */ /* 0x0001e2000c10112c */
[----:B------:R-:W-:Y:S05]  /*4d40*/  @P5 BRA `(.L_x_67) ;  /* 0x00000000000c5947 */ /* 0x000fea0003800000 */
[----:B------:R-:W0:Y:S02]  /*4d50*/  LDG.E.U8 R79, desc[UR44][R14.64+0x10] ;  /* 0x0000102c0e4f7981 */ /* 0x000e24000c1e1100 */
[----:B0-----:R-:W-:-:S05]  /*4d60*/  PRMT R49, R79, 0x8880, RZ ;  /* 0x000088804f317816 */ /* 0x001fca00000000ff */
[----:B------:R-:W-:-:S07]  /*4d70*/  IMAD R86, R49, R72, RZ ;  /* 0x0000004831567224 */ /* 0x000fce00078e02ff */
.L_x_67:
[----:B------:R-:W-:Y:S05]  /*4d80*/  BSYNC B1 ;  /* 0x0000000000017941 */ /* 0x000fea0003800000 */
.L_x_66:
[C---:B------:R-:W-:Y:S01]  /*4d90*/  ISETP.LT.OR P4, PT, R3.reuse, 0x12, !P0 ;  /* 0x000000120300780c */ /* 0x040fe20004781670 */
[----:B0-----:R-:W-:Y:S01]  /*4da0*/  @!P5 IMAD R49, R50, R19, R86 ;  /* 0x000000133231d224 */ /* 0x001fe200078e0256 */
[----:B------:R-:W-:Y:S04]  /*4db0*/  BSSY B1, `(.L_x_68) ;  /* 0x0000007000017945 */ /* 0x000fe80003800000 */
[----:B------:R0:W-:Y:S01]  /*4dc0*/  @!P5 STG.E.U8 desc[UR44][R6.64+0x10], R49 ;  /* 0x000010310600d986 */ /* 0x0001e2000c10112c */
[----:B------:R-:W-:-:S06]  /*4dd0*/  ISETP.LT.OR P5, PT, R3, 0x19, !P3 ;  /* 0x000000190300780c */ /* 0x000fcc0005fa1670 */
[----:B------:R-:W-:Y:S07]  /*4de0*/  @P4 BRA `(.L_x_69) ;  /* 0x00000000000c4947 */ /* 0x000fee0003800000 */
[----:B------:R-:W0:Y:S02]  /*4df0*/  LDG.E.U8 R79, desc[UR44][R14.64+0x11] ;  /* 0x0000112c0e4f7981 */ /* 0x000e24000c1e1100 */
[----:B0-----:R-:W-:-:S05]  /*4e00*/  PRMT R49, R79, 0x8880, RZ ;  /* 0x000088804f317816 */ /* 0x001fca00000000ff */
[----:B------:R-:W-:-:S07]  /*4e10*/  IMAD R86, R49, R72, RZ ;  /* 0x0000004831567224 */ /* 0x000fce00078e02ff */
.L_x_69:
[----:B------:R-:W-:Y:S05]  /*4e20*/  BSYNC B1 ;  /* 0x0000000000017941 */ /* 0x000fea0003800000 */
.L_x_68:
[----:B------:R-:W-:Y:S01]  /*4e30*/  @!P4 IMAD R51, R51, R19, R86 ;  /* 0x000000133333c224 */ /* 0x000fe200078e0256 */
[----:B------:R-:W-:Y:S04]  /*4e40*/  BSSY B1, `(.L_x_70) ;  /* 0x0000006000017945 */ /* 0x000fe80003800000 */
[----:B------:R0:W-:Y:S01]  /*4e50*/  @!P4 STG.E.U8 desc[UR44][R6.64+0x11], R51 ;  /* 0x000011330600c986 */ /* 0x0001e2000c10112c */
[----:B------:R-:W-:Y:S05]  /*4e60*/  @P5 BRA `(.L_x_71) ;  /* 0x00000000000c5947 */ /* 0x000fea0003800000 */
[----:B------:R-:W0:Y:S02]  /*4e70*/  LDG.E.U8 R79, desc[UR44][R12.64+0x18] ;  /* 0x0000182c0c4f7981 */ /* 0x000e24000c1e1100 */
[----:B0-----:R-:W-:-:S05]  /*4e80*/  PRMT R49, R79, 0x8880, RZ ;  /* 0x000088804f317816 */ /* 0x001fca00000000ff */
[----:B------:R-:W-:-:S07]  /*4e90*/  IMAD R86, R49, R72, RZ ;  /* 0x0000004831567224 */ /* 0x000fce00078e02ff */
.L_x_71:
[----:B------:R-:W-:Y:S05]  /*4ea0*/  BSYNC B1 ;  /* 0x0000000000017941 */ /* 0x000fea0003800000 */
.L_x_70:
        /* <DEDUP_REMOVED lines=9> */
.L_x_73:
[----:B------:R-:W-:Y:S05]  /*4f40*/  BSYNC B1 ;  /* 0x0000000000017941 */ /* 0x000fea0003800000 */
.L_x_72:
[----:B------:R-:W-:Y:S01]  /*4f50*/  @!P4 IMAD R53, R53, R19, R86 ;  /* 0x000000133535c224 */ /* 0x000fe200078e0256 */
[----:B------:R-:W-:Y:S04]  /*4f60*/  BSSY B1, `(.L_x_74) ;  /* 0x0000006000017945 */ /* 0x000fe80003800000 */
[----:B------:R0:W-:Y:S01]  /*4f70*/  @!P4 STG.E.U8 desc[UR44][R4.64+0x19], R53 ;  /* 0x000019350400c986 */ /* 0x0001e2000c10112c */
[----:B------:R-:W-:Y:S05]  /*4f80*/  @P5 BRA `(.L_x_75) ;  /* 0x00000000000c5947 */ /* 0x000fea0003800000 */
[----:B------:R-:W0:Y:S02]  /*4f90*/  LDG.E.U8 R79, desc[UR44][R14.64+0x18] ;  /* 0x0000182c0e4f7981 */ /* 0x000e24000c1e1100 */
[----:B0-----:R-:W-:-:S05]  /*4fa0*/  PRMT R49, R79, 0x8880, RZ ;  /* 0x000088804f317816 */ /* 0x001fca00000000ff */
[----:B------:R-:W-:-:S07]  /*4fb0*/  IMAD R86, R49, R72, RZ ;  /* 0x0000004831567224 */ /* 0x000fce00078e02ff */
.L_x_75:
[----:B------:R-:W-:Y:S05]  /*4fc0*/  BSYNC B1 ;  /* 0x0000000000017941 */ /* 0x000fea0003800000 */
.L_x_74:
        /* <DEDUP_REMOVED lines=9> */
.L_x_77:
[----:B------:R-:W-:Y:S05]  /*5060*/  BSYNC B1 ;  /* 0x0000000000017941 */ /* 0x000fea0003800000 */
.L_x_76:
[----:B------:R-:W-:Y:S01]  /*5070*/  @!P4 IMAD R55, R55, R19, R86 ;  /* 0x000000133737c224 */ /* 0x000fe200078e0256 */
[----:B------:R-:W-:Y:S04]  /*5080*/  BSSY B1, `(.L_x_78) ;  /* 0x0000006000017945 */ /* 0x000fe80003800000 */
[----:B------:R0:W-:Y:S01]  /*5090*/  @!P4 STG.E.U8 desc[UR44][R6.64+0x19], R55 ;  /* 0x000019370600c986 */ /* 0x0001e2000c10112c */
[----:B------:R-:W-:Y:S05]  /*50a0*/  @P5 BRA `(.L_x_79) ;  /* 0x00000000000c5947 */ /* 0x000fea0003800000 */
[----:B------:R-:W0:Y:S02]  /*50b0*/  LDG.E.U8 R79, desc[UR44][R20.64+0x10] ;  /* 0x0000102c144f7981 */ /* 0x000e24000c1e1100 */
[----:B0-----:R-:W-:-:S05]  /*50c0*/  PRMT R49, R79, 0x8880, RZ ;  /* 0x000088804f317816 */ /* 0x001fca00000000ff */
[----:B------:R-:W-:-:S07]  /*50d0*/  IMAD R86, R49, R72, RZ ;  /* 0x0000004831567224 */ /* 0x000fce00078e02ff */
.L_x_79:
[----:B------:R-:W-:Y:S05]  /*50e0*/  BSYNC B1 ;  /* 0x0000000000017941 */ /* 0x000fea0003800000 */
.L_x_78:
        /* <DEDUP_REMOVED lines=9> */
.L_x_81:
[----:B------:R-:W-:Y:S05]  /*5180*/  BSYNC B1 ;  /* 0x0000000000017941 */ /* 0x000fea0003800000 */
.L_x_80:
[----:B------:R-:W-:Y:S01]  /*5190*/  @!P4 IMAD R41, R41, R19, R86 ;  /* 0x000000132929c224 */ /* 0x000fe200078e0256 */
[----:B------:R-:W-:Y:S04]  /*51a0*/  BSSY B1, `(.L_x_82) ;  /* 0x0000006000017945 */ /* 0x000fe80003800000 */
[----:B------:R0:W-:Y:S01]  /*51b0*/  @!P4 STG.E.U8 desc[UR44][R10.64+0x11], R41 ;  /* 0x000011290a00c986 */ /* 0x0001e2000c10112c */
[----:B------:R-:W-:Y:S05]  /*51c0*/  @P5 BRA `(.L_x_83) ;  /* 0x00000000000c5947 */ /* 0x000fea0003800000 */
[----:B------:R-:W0:Y:S02]  /*51d0*/  LDG.E.U8 R79, desc[UR44][R64.64+0x10] ;  /* 0x0000102c404f7981 */ /* 0x000e24000c1e1100 */
[----:B0-----:R-:W-:-:S05]  /*51e0*/  PRMT R41, R79, 0x8880, RZ ;  /* 0x000088804f297816 */ /* 0x001fca00000000ff */
[----:B------:R-:W-:-:S07]  /*51f0*/  IMAD R86, R41, R72, RZ ;  /* 0x0000004829567224 */ /* 0x000fce00078e02ff */
.L_x_83:
[----:B------:R-:W-:Y:S05]  /*5200*/  BSYNC B1 ;  /* 0x0000000000017941 */ /* 0x000fea0003800000 */
.L_x_82:
        /* <DEDUP_REMOVED lines=9> */
.L_x_85:
[----:B------:R-:W-:Y:S05]  /*52a0*/  BSYNC B1 ;  /* 0x0000000000017941 */ /* 0x000fea0003800000 */
.L_x_84:
[----:B------:R-:W-:Y:S01]  /*52b0*/  @!P4 IMAD R43, R43, R19, R86 ;  /* 0x000000132b2bc224 */ /* 0x000fe200078e0256 */
[----:B------:R-:W-:Y:S04]  /*52c0*/  BSSY B1, `(.L_x_86) ;  /* 0x0000006000017945 */ /* 0x000fe80003800000 */
[----:B------:R0:W-:Y:S01]  /*52d0*/  @!P4 STG.E.U8 desc[UR44][R8.64+0x11], R43 ;  /* 0x0000112b0800c986 */ /* 0x0001e2000c10112c */
[----:B------:R-:W-:Y:S05]  /*52e0*/  @P5 BRA `(.L_x_87) ;  /* 0x00000000000c5947 */ /* 0x000fea0003800000 */
[----:B------:R-:W0:Y:S02]  /*52f0*/  LDG.E.U8 R79, desc[UR44][R20.64+0x18] ;  /* 0x0000182c144f7981 */ /* 0x000e24000c1e1100 */
[----:B0-----:R-:W-:-:S05]  /*5300*/  PRMT R41, R79, 0x8880, RZ ;  /* 0x000088804f297816 */ /* 0x001fca00000000ff */
[----:B------:R-:W-:-:S07]  /*5310*/  IMAD R86, R41, R72, RZ ;  /* 0x0000004829567224 */ /* 0x000fce00078e02ff */
.L_x_87:
[----:B------:R-:W-:Y:S05]  /*5320*/  BSYNC B1 ;  /* 0x0000000000017941 */ /* 0x000fea0003800000 */
.L_x_86:
        /* <DEDUP_REMOVED lines=9> */
.L_x_89:
[----:B------:R-:W-:Y:S05]  /*53c0*/  BSYNC B1 ;  /* 0x0000000000017941 */ /* 0x000fea0003800000 */
.L_x_88:
[----:B------:R-:W-:Y:S01]  /*53d0*/  @!P4 IMAD R45, R45, R19, R86 ;  /* 0x000000132d2dc224 */ /* 0x000fe200078e0256 */
[----:B------:R-:W-:Y:S04]  /*53e0*/  BSSY B1, `(.L_x_90) ;  /* 0x0000006000017945 */ /* 0x000fe80003800000 */
[----:B------:R0:W-:Y:S01]  /*53f0*/  @!P4 STG.E.U8 desc[UR44][R10.64+0x19], R45 ;  /* 0x0000192d0a00c986 */ /* 0x0001e2000c10112c */
[----:B------:R-:W-:Y:S05]  /*5400*/  @P5 BRA `(.L_x_91) ;  /* 0x00000000000c5947 */ /* 0x000fea0003800000 */
[----:B------:R-:W0:Y:S02]  /*5410*/  LDG.E.U8 R79, desc[UR44][R64.64+0x18] ;  /* 0x0000182c404f7981 */ /* 0x000e24000c1e1100 */
[----:B0-----:R-:W-:-:S05]  /*5420*/  PRMT R41, R79, 0x8880, RZ ;  /* 0x000088804f297816 */ /* 0x001fca00000000ff */
[----:B------:R-:W-:-:S07]  /*5430*/  IMAD R86, R41, R72, RZ ;  /* 0x0000004829567224 */ /* 0x000fce00078e02ff */
.L_x_91:
[----:B------:R-:W-:Y:S05]  /*5440*/  BSYNC B1 ;  /* 0x0000000000017941 */ /* 0x000fea0003800000 */
.L_x_90:
        /* <DEDUP_REMOVED lines=9> */
.L_x_93:
[----:B------:R-:W-:Y:S05]  /*54e0*/  BSYNC B1 ;  /* 0x0000000000017941 */ /* 0x000fea0003800000 */
.L_x_92:
[----:B------:R-:W-:Y:S01]  /*54f0*/  @!P4 IMAD R47, R47, R19, R86 ;  /* 0x000000132f2fc224 */ /* 0x000fe200078e0256 */
[----:B------:R-:W-:Y:S04]  /*5500*/  BSSY B1, `(.L_x_94) ;  /* 0x0000006000017945 */ /* 0x000fe80003800000 */
[----:B------:R0:W-:Y:S01]  /*5510*/  @!P4 STG.E.U8 desc[UR44][R8.64+0x19], R47 ;  /* 0x0000192f0800c986 */ /* 0x0001e2000c10112c */
[----:B------:R-:W-:Y:S05]  /*5520*/  @P5 BRA `(.L_x_95) ;  /* 0x00000000000c5947 */ /* 0x000fea0003800000 */
[----:B------:R-:W0:Y:S02]  /*5530*/  LDG.E.U8 R79, desc[UR44][R12.64+0x20] ;  /* 0x0000202c0c4f7981 */ /* 0x000e24000c1e1100 */
[----:B0-----:R-:W-:-:S05]  /*5540*/  PRMT R41, R79, 0x8880, RZ ;  /* 0x000088804f297816 */ /* 0x001fca00000000ff */
[----:B------:R-:W-:-:S07]  /*5550*/  IMAD R86, R41, R72, RZ ;  /* 0x0000004829567224 */ /* 0x000fce00078e02ff */
.L_x_95:
[----:B------:R-:W-:Y:S05]  /*5560*/  BSYNC B1 ;  /* 0x0000000000017941 */ /* 0x000fea0003800000 */
.L_x_94:
        /* <DEDUP_REMOVED lines=9> */
.L_x_97:
[----:B------:R-:W-:Y:S05]  /*5600*/  BSYNC B1 ;  /* 0x0000000000017941 */ /* 0x000fea0003800000 */
.L_x_96:
[----:B------:R-:W-:Y:S01]  /*5610*/  @!P4 IMAD R33, R33, R19, R86 ;  /* 0x000000132121c224 */ /* 0x000fe200078e0256 */
[----:B------:R-:W-:Y:S04]  /*5620*/  BSSY B1, `(.L_x_98) ;  /* 0x0000006000017945 */ /* 0x000fe80003800000 */
[----:B------:R0:W-:Y:S01]  /*5630*/  @!P4 STG.E.U8 desc[UR44][R4.64+0x21], R33 ;  /* 0x000021210400c986 */ /* 0x0001e2000c10112c */
[----:B------:R-:W-:Y:S05]  /*5640*/  @P5 BRA `(.L_x_99) ;  /* 0x00000000000c5947 */ /* 0x000fea0003800000 */
[----:B------:R-:W0:Y:S02]  /*5650*/  LDG.E.U8 R79, desc[UR44][R14.64+0x20] ;  /* 0x0000202c0e4f7981 */ /* 0x000e24000c1e1100 */
[----:B0-----:R-:W-:-:S05]  /*5660*/  PRMT R33, R79, 0x8880, RZ ;  /* 0x000088804f217816 */ /* 0x001fca00000000ff */
[----:B------:R-:W-:-:S07]  /*5670*/  IMAD R86, R33, R72, RZ ;  /* 0x0000004821567224 */ /* 0x000fce00078e02ff */
.L_x_99:
[----:B------:R-:W-:Y:S05]  /*5680*/  BSYNC B1 ;  /* 0x0000000000017941 */ /* 0x000fea0003800000 */
.L_x_98:
[C---:B------:R-:W-:Y:S01]  /*5690*/  ISETP.LT.OR P4, PT, R3.reuse, 0x22, !P0 ;  /* 0x000000220300780c */ /* 0x040fe20004781670 */
[----:B0-----:R-:W-:Y:S01]  /*56a0*/  @!P5 IMAD R33, R34, R19, R86 ;  /* 0x000000132221d224 */ /* 0x001fe200078e0256 */
[----:B------:R-:W-:Y:S04]  /*56b0*/  BSSY B1, `(.L_x_100) ;  /* 0x0000008000017945 */ /* 0x000fe80003800000 */
[----:B------:R0:W-:Y:S01]  /*56c0*/  @!P5 STG.E.U8 desc[UR44][R6.64+0x20], R33 ;  /* 0x000020210600d986 */ /* 0x0001e2000c10112c */
[C---:B------:R-:W-:Y:S02]  /*56d0*/  ISETP.LT.OR P5, PT, R3.reuse, 0x29, !P3 ;  /* 0x000000290300780c */ /* 0x040fe40005fa1670 */
[----:B------:R-:W-:-:S04]  /*56e0*/  ISETP.LT.OR P3, PT, R3, 0x2a, !P3 ;  /* 0x0000002a0300780c */ /* 0x000fc80005f61670 */
[----:B------:R-:W-:Y:S09]  /*56f0*/  @P4 BRA `(.L_x_101) ;  /* 0x00000000000c4947 */ /* 0x000ff20003800000 */
[----:B------:R-:W0:Y:S02]  /*5700*/  LDG.E.U8 R79, desc[UR44][R14.64+0x21] ;  /* 0x0000212c0e4f7981 */ /* 0x000e24000c1e1100 */
[----:B0-----:R-:W-:-:S05]  /*5710*/  PRMT R33, R79, 0x8880, RZ ;  /* 0x000088804f217816 */ /* 0x001fca00000000ff */
[----:B------:R-:W-:-:S07]  /*5720*/  IMAD R86, R33, R72, RZ ;  /* 0x0000004821567224 */ /* 0x000fce00078e02ff */
.L_x_101:
[----:B------:R-:W-:Y:S05]  /*5730*/  BSYNC B1 ;  /* 0x0000000000017941 */ /* 0x000fea0003800000 */
.L_x_100:
[----:B------:R-:W-:Y:S01]  /*5740*/  @!P4 IMAD R35, R35, R19, R86 ;  /* 0x000000132323c224 */ /* 0x000fe200078e0256 */
[----:B------:R-:W-:Y:S04]  /*5750*/  BSSY B1, `(.L_x_102) ;  /* 0x0000006000017945 */ /* 0x000fe80003800000 */
[----:B------:R0:W-:Y:S01]  /*5760*/  @!P4 STG.E.U8 desc[UR44][R6.64+0x21], R35 ;  /* 0x000021230600c986 */ /* 0x0001e2000c10112c */
[----:B------:R-:W-:Y:S05]  /*5770*/  @P5 BRA `(.L_x_103) ;  /* 0x00000000000c5947 */ /* 0x000fea0003800000 */
[----:B------:R-:W0:Y:S02]  /*5780*/  LDG.E.U8 R79, desc[UR44][R12.64+0x28] ;  /* 0x0000282c0c4f7981 */ /* 0x000e24000c1e1100 */
[----:B0-----:R-:W-:-:S05]  /*5790*/  PRMT R33, R79, 0x8880, RZ ;  /* 0x000088804f217816 */ /* 0x001fca00000000ff */
[----:B------:R-:W-:-:S07]  /*57a0*/  IMAD R86, R33, R72, RZ ;  /* 0x0000004821567224 */ /* 0x000fce00078e02ff */
.L_x_103:
[----:B------:R-:W-:Y:S05]  /*57b0*/  BSYNC B1 ;  /* 0x0000000000017941 */ /* 0x000fea0003800000 */
.L_x_102:
[----:B0-----:R-:W-:Y:S01]  /*57c0*/  @!P5 IMAD R33, R36, R19, R86 ;  /* 0x000000132421d224 */ /* 0x001fe200078e0256 */
[----:B------:R-:W-:Y:S04]  /*57d0*/  BSSY B1, `(.L_x_104) ;  /* 0x0000006000017945 */ /* 0x000fe80003800000 */
[----:B------:R0:W-:Y:S01]  /*57e0*/  @!P5 STG.E.U8 desc[UR44][R4.64+0x28], R33 ;  /* 0x000028210400d986 */ /* 0x0001e2000c10112c */
[----:B------:R-:W-:Y:S05]  /*57f0*/  @P3 BRA `(.L_x_105) ;  /* 0x00000000000c3947 */ /* 0x000fea0003800000 */
[----:B------:R-:W0:Y:S02]  /*5800*/  LDG.E.U8 R79, desc[UR44][R12.64+0x29] ;  /* 0x0000292c0c4f7981 */ /* 0x000e24000c1e1100 */
[----:B0-----:R-:W-:-:S05]  /*5810*/  PRMT R33, R79, 0x8880, RZ ;  /* 0x000088804f217816 */ /* 0x001fca00000000ff */
[----:B------:R-:W-:-:S07]  /*5820*/  IMAD R86, R33, R72, RZ ;  /* 0x0000004821567224 */ /* 0x000fce00078e02ff */
.L_x_105:
[----:B------:R-:W-:Y:S05]  /*5830*/  BSYNC B1 ;  /* 0x0000000000017941 */ /* 0x000fea0003800000 */
.L_x_104:
[----:B------:R-:W-:Y:S01]  /*5840*/  ISETP.LT.OR P4, PT, R3, 0x29, !P0 ;  /* 0x000000290300780c */ /* 0x000fe20004781670 */
[----:B------:R-:W-:Y:S01]  /*5850*/  @!P3 IMAD R37, R37, R19, R86 ;  /* 0x000000132525b224 */ /* 0x000fe200078e0256 */
[----:B------:R-:W-:Y:S01]  /*5860*/  BSSY B1, `(.L_x_106) ;  /* 0x0000009000017945 */ /* 0x000fe20003800000 */
[C---:B------:R-:W-:Y:S02]  /*5870*/  ISETP.LT.OR P0, PT, R3.reuse, 0x2a, !P0 ;  /* 0x0000002a0300780c */ /* 0x040fe40004701670 */
[C---:B------:R-:W-:Y:S01]  /*5880*/  ISETP.LT.OR P5, PT, R3.reuse, 0x21, !P1 ;  /* 0x000000210300780c */ /* 0x040fe20004fa1670 */
[----:B------:R0:W-:Y:S01]  /*5890*/  @!P3 STG.E.U8 desc[UR44][R4.64+0x29], R37 ;  /* 0x000029250400b986 */ /* 0x0001e2000c10112c */
[----:B------:R-:W-:-:S06]  /*58a0*/  ISETP.LT.OR P3, PT, R3, 0x22, !P1 ;  /* 0x000000220300780c */ /* 0x000fcc0004f61670 */
[----:B------:R-:W-:Y:S07]  /*58b0*/  @P4 BRA `(.L_x_107) ;  /* 0x00000000000c4947 */ /* 0x000fee0003800000 */
[----:B------:R-:W0:Y:S02]  /*58c0*/  LDG.E.U8 R79, desc[UR44][R14.64+0x28] ;  /* 0x0000282c0e4f7981 */ /* 0x000e24000c1e1100 */
[----:B01----:R-:W-:-:S05]  /*58d0*/  PRMT R5, R79, 0x8880, RZ ;  /* 0x000088804f057816 */ /* 0x003fca00000000ff */
[----:B------:R-:W-:-:S07]  /*58e0*/  IMAD R86, R5, R72, RZ ;  /* 0x0000004805567224 */ /* 0x000fce00078e02ff */
.L_x_107:
[----:B------:R-:W-:Y:S05]  /*58f0*/  BSYNC B1 ;  /* 0x0000000000017941 */ /* 0x000fea0003800000 */
.L_x_106:
[----:B01----:R-:W-:Y:S01]  /*5900*/  @!P4 IMAD R5, R38, R19, R86 ;  /* 0x000000132605c224 */ /* 0x003fe200078e0256 */
[----:B------:R-:W-:Y:S04]  /*5910*/  BSSY B1, `(.L_x_108) ;  /* 0x0000006000017945 */ /* 0x000fe80003800000 */
[----:B------:R0:W-:Y:S01]  /*5920*/  @!P4 STG.E.U8 desc[UR44][R6.64+0x28], R5 ;  /* 0x000028050600c986 */ /* 0x0001e2000c10112c */
[----:B------:R-:W-:Y:S05]  /*5930*/  @P0 BRA `(.L_x_109) ;  /* 0x00000000000c0947 */ /* 0x000fea0003800000 */
[----:B------:R-:W0:Y:S02]  /*5940*/  LDG.E.U8 R79, desc[UR44][R14.64+0x29] ;  /* 0x0000292c0e4f7981 */ /* 0x000e24000c1e1100 */
[----:B0-----:R-:W-:-:S05]  /*5950*/  PRMT R5, R79, 0x8880, RZ ;  /* 0x000088804f057816 */ /* 0x001fca00000000ff */
[----:B------:R-:W-:-:S07]  /*5960*/  IMAD R86, R5, R72, RZ ;  /* 0x0000004805567224 */ /* 0x000fce00078e02ff */
.L_x_109:
[----:B------:R-:W-:Y:S05]  /*5970*/  BSYNC B1 ;  /* 0x0000000000017941 */ /* 0x000fea0003800000 */
.L_x_108:
[----:B------:R-:W-:Y:S01]  /*5980*/  @!P0 IMAD R39, R39, R19, R86 ;  /* 0x0000001327278224 */ /* 0x000fe200078e0256 */
[----:B------:R-:W-:Y:S04]  /*5990*/  BSSY B1, `(.L_x_110) ;  /* 0x0000006000017945 */ /* 0x000fe80003800000 */
[----:B------:R1:W-:Y:S01]  /*59a0*/  @!P0 STG.E.U8 desc[UR44][R6.64+0x29], R39 ;  /* 0x0000292706008986 */ /* 0x0003e2000c10112c */
[----:B------:R-:W-:Y:S05]  /*59b0*/  @P5 BRA `(.L_x_111) ;  /* 0x00000000000c5947 */ /* 0x000fea0003800000 */
[----:B------:R-:W0:Y:S02]  /*59c0*/  LDG.E.U8 R79, desc[UR44][R20.64+0x20] ;  /* 0x0000202c144f7981 */ /* 0x000e24000c1e1100 */
[----:B0-----:R-:W-:-:S05]  /*59d0*/  PRMT R5, R79, 0x8880, RZ ;  /* 0x000088804f057816 */ /* 0x001fca00000000ff */
[----:B------:R-:W-:-:S07]  /*59e0*/  IMAD R86, R5, R72, RZ ;  /* 0x0000004805567224 */ /* 0x000fce00078e02ff */
.L_x_111:
[----:B------:R-:W-:Y:S05]  /*59f0*/  BSYNC B1 ;  /* 0x0000000000017941 */ /* 0x000fea0003800000 */
.L_x_110:
[----:B0-----:R-:W-:Y:S01]  /*5a00*/  @!P5 IMAD R5, R24, R19, R86 ;  /* 0x000000131805d224 */ /* 0x001fe200078e0256 */
[----:B------:R-:W-:Y:S04]  /*5a10*/  BSSY B1, `(.L_x_112) ;  /* 0x0000006000017945 */ /* 0x000fe80003800000 */
[----:B------:R0:W-:Y:S01]  /*5a20*/  @!P5 STG.E.U8 desc[UR44][R10.64+0x20], R5 ;  /* 0x000020050a00d986 */ /* 0x0001e2000c10112c */
[----:B------:R-:W-:Y:S05]  /*5a30*/  @P3 BRA `(.L_x_113) ;  /* 0x00000000000c3947 */ /* 0x000fea0003800000 */
[----:B------:R-:W0:Y:S02]  /*5a40*/  LDG.E.U8 R79, desc[UR44][R20.64+0x21] ;  /* 0x0000212c144f7981 */ /* 0x000e24000c1e1100 */
[----:B0-----:R-:W-:-:S05]  /*5a50*/  PRMT R5, R79, 0x8880, RZ ;  /* 0x000088804f057816 */ /* 0x001fca00000000ff */
[----:B------:R-:W-:-:S07]  /*5a60*/  IMAD R86, R5, R72, RZ ;  /* 0x0000004805567224 */ /* 0x000fce00078e02ff */
.L_x_113:
[----:B------:R-:W-:Y:S05]  /*5a70*/  BSYNC B1 ;  /* 0x0000000000017941 */ /* 0x000fea0003800000 */
.L_x_112:
[----:B------:R-:W-:Y:S01]  /*5a80*/  ISETP.LT.OR P4, PT, R3, 0x21, !P2 ;  /* 0x000000210300780c */ /* 0x000fe20005781670 */
[----:B------:R-:W-:Y:S01]  /*5a90*/  @!P3 IMAD R25, R25, R19, R86 ;  /* 0x000000131919b224 */ /* 0x000fe200078e0256 */
[----:B------:R-:W-:Y:S01]  /*5aa0*/  BSSY B1, `(.L_x_114) ;  /* 0x000000a000017945 */ /* 0x000fe20003800000 */
[C---:B------:R-:W-:Y:S02]  /*5ab0*/  ISETP.LT.OR P0, PT, R3.reuse, 0x22, !P2 ;  /* 0x000000220300780c */ /* 0x040fe40005701670 */
[C---:B------:R-:W-:Y:S01]  /*5ac0*/  ISETP.LT.OR P5, PT, R3.reuse, 0x29, !P2 ;  /* 0x000000290300780c */ /* 0x040fe200057a1670 */
[----:B------:R0:W-:Y:S01]  /*5ad0*/  @!P3 STG.E.U8 desc[UR44][R10.64+0x21], R25 ;  /* 0x000021190a00b986 */ /* 0x0001e2000c10112c */
[C---:B------:R-:W-:Y:S02]  /*5ae0*/  ISETP.LT.OR P3, PT, R3.reuse, 0x29, !P1 ;  /* 0x000000290300780c */ /* 0x040fe40004f61670 */
[----:B------:R-:W-:-:S04]  /*5af0*/  ISETP.LT.OR P1, PT, R3, 0x2a, !P1 ;  /* 0x0000002a0300780c */ /* 0x000fc80004f21670 */
[----:B------:R-:W-:Y:S09]  /*5b00*/  @P4 BRA `(.L_x_115) ;  /* 0x00000000000c4947 */ /* 0x000ff20003800000 */
[----:B------:R-:W0:Y:S02]  /*5b10*/  LDG.E.U8 R79, desc[UR44][R64.64+0x20] ;  /* 0x0000202c404f7981 */ /* 0x000e24000c1e1100 */
[----:B0-----:R-:W-:-:S05]  /*5b20*/  PRMT R5, R79, 0x8880, RZ ;  /* 0x000088804f057816 */ /* 0x001fca00000000ff */
[----:B------:R-:W-:-:S07]  /*5b30*/  IMAD R86, R5, R72, RZ ;  /* 0x0000004805567224 */ /* 0x000fce00078e02ff */
.L_x_115:
[----:B------:R-:W-:Y:S05]  /*5b40*/  BSYNC B1 ;  /* 0x0000000000017941 */ /* 0x000fea0003800000 */
.L_x_114:
[----:B0-----:R-:W-:Y:S01]  /*5b50*/  @!P4 IMAD R5, R26, R19, R86 ;  /* 0x000000131a05c224 */ /* 0x001fe200078e0256 */
[----:B------:R-:W-:Y:S04]  /*5b60*/  BSSY B1, `(.L_x_116) ;  /* 0x0000006000017945 */ /* 0x000fe80003800000 */
[----:B------:R0:W-:Y:S01]  /*5b70*/  @!P4 STG.E.U8 desc[UR44][R8.64+0x20], R5 ;  /* 0x000020050800c986 */ /* 0x0001e2000c10112c */
[----:B------:R-:W-:Y:S05]  /*5b80*/  @P0 BRA `(.L_x_117) ;  /* 0x00000000000c0947 */ /* 0x000fea0003800000 */
[----:B------:R-:W0:Y:S02]  /*5b90*/  LDG.E.U8 R79, desc[UR44][R64.64+0x21] ;  /* 0x0000212c404f7981 */ /* 0x000e24000c1e1100 */
[----:B0-----:R-:W-:-:S05]  /*5ba0*/  PRMT R5, R79, 0x8880, RZ ;  /* 0x000088804f057816 */ /* 0x001fca00000000ff */
[----:B------:R-:W-:-:S07]  /*5bb0*/  IMAD R86, R5, R72, RZ ;  /* 0x0000004805567224 */ /* 0x000fce00078e02ff */
.L_x_117:
[----:B------:R-:W-:Y:S05]  /*5bc0*/  BSYNC B1 ;  /* 0x0000000000017941 */ /* 0x000fea0003800000 */
.L_x_116:
[----:B------:R-:W-:Y:S01]  /*5bd0*/  @!P0 IMAD R27, R27, R19, R86 ;  /* 0x000000131b1b8224 */ /* 0x000fe200078e0256 */
[----:B------:R-:W-:Y:S04]  /*5be0*/  BSSY B1, `(.L_x_118) ;  /* 0x0000006000017945 */ /* 0x000fe80003800000 */
[----:B------:R0:W-:Y:S01]  /*5bf0*/  @!P0 STG.E.U8 desc[UR44][R8.64+0x21], R27 ;  /* 0x0000211b08008986 */ /* 0x0001e2000c10112c */
[----:B------:R-:W-:Y:S05]  /*5c00*/  @P3 BRA `(.L_x_119) ;  /* 0x00000000000c3947 */ /* 0x000fea0003800000 */
[----:B------:R-:W0:Y:S02]  /*5c10*/  LDG.E.U8 R79, desc[UR44][R20.64+0x28] ;  /* 0x0000282c144f7981 */ /* 0x000e24000c1e1100 */
[----:B0-----:R-:W-:-:S05]  /*5c20*/  PRMT R5, R79, 0x8880, RZ ;  /* 0x000088804f057816 */ /* 0x001fca00000000ff */
[----:B------:R-:W-:-:S07]  /*5c30*/  IMAD R86, R5, R72, RZ ;  /* 0x0000004805567224 */ /* 0x000fce00078e02ff */
.L_x_119:
[----:B------:R-:W-:Y:S05]  /*5c40*/  BSYNC B1 ;  /* 0x0000000000017941 */ /* 0x000fea0003800000 */
.L_x_118:
[----:B0-----:R-:W-:Y:S01]  /*5c50*/  @!P3 IMAD R5, R28, R19, R86 ;  /* 0x000000131c05b224 */ /* 0x001fe200078e0256 */
[----:B------:R-:W-:Y:S04]  /*5c60*/  BSSY B1, `(.L_x_120) ;  /* 0x0000006000017945 */ /* 0x000fe80003800000 */
[----:B------:R0:W-:Y:S01]  /*5c70*/  @!P3 STG.E.U8 desc[UR44][R10.64+0x28], R5 ;  /* 0x000028050a00b986 */ /* 0x0001e2000c10112c */
[----:B------:R-:W-:Y:S05]  /*5c80*/  @P1 BRA `(.L_x_121) ;  /* 0x00000000000c1947 */ /* 0x000fea0003800000 */
[----:B------:R-:W0:Y:S02]  /*5c90*/  LDG.E.U8 R79, desc[UR44][R20.64+0x29] ;  /* 0x0000292c144f7981 */ /* 0x000e24000c1e1100 */
[----:B0-----:R-:W-:-:S05]  /*5ca0*/  PRMT R5, R79, 0x8880, RZ ;  /* 0x000088804f057816 */ /* 0x001fca00000000ff */
[----:B------:R-:W-:-:S07]  /*5cb0*/  IMAD R86, R5, R72, RZ ;  /* 0x0000004805567224 */ /* 0x000fce00078e02ff */
.L_x_121:
[----:B------:R-:W-:Y:S05]  /*5cc0*/  BSYNC B1 ;  /* 0x0000000000017941 */ /* 0x000fea0003800000 */
.L_x_120:
[----:B------:R-:W-:Y:S01]  /*5cd0*/  @!P1 IMAD R29, R29, R19, R86 ;  /* 0x000000131d1d9224 */ /* 0x000fe200078e0256 */
[----:B------:R-:W-:Y:S04]  /*5ce0*/  BSSY B1, `(.L_x_122) ;  /* 0x0000006000017945 */ /* 0x000fe80003800000 */
[----:B------:R0:W-:Y:S01]  /*5cf0*/  @!P1 STG.E.U8 desc[UR44][R10.64+0x29], R29 ;  /* 0x0000291d0a009986 */ /* 0x0001e2000c10112c */
[----:B------:R-:W-:Y:S05]  /*5d00*/  @P5 BRA `(.L_x_123) ;  /* 0x00000000000c5947 */ /* 0x000fea0003800000 */
[----:B------:R-:W0:Y:S02]  /*5d10*/  LDG.E.U8 R79, desc[UR44][R64.64+0x28] ;  /* 0x0000282c404f7981 */ /* 0x000e24000c1e1100 */
[----:B0-----:R-:W-:-:S05]  /*5d20*/  PRMT R5, R79, 0x8880, RZ ;  /* 0x000088804f057816 */ /* 0x001fca00000000ff */
[----:B------:R-:W-:-:S07]  /*5d30*/  IMAD R86, R5, R72, RZ ;  /* 0x0000004805567224 */ /* 0x000fce00078e02ff */
.L_x_123:
[----:B------:R-:W-:Y:S05]  /*5d40*/  BSYNC B1 ;  /* 0x0000000000017941 */ /* 0x000fea0003800000 */
.L_x_122:
[----:B0-----:R-:W-:Y:S01]  /*5d50*/  @!P5 IMAD R5, R30, R19, R86 ;  /* 0x000000131e05d224 */ /* 0x001fe200078e0256 */
[----:B------:R-:W-:Y:S01]  /*5d60*/  ISETP.LT.OR P2, PT, R3, 0x2a, !P2 ;  /* 0x0000002a0300780c */ /* 0x000fe20005741670 */
[----:B------:R-:W-:Y:S03]  /*5d70*/  BSSY B1, `(.L_x_124) ;  /* 0x0000006000017945 */ /* 0x000fe60003800000 */
[----:B------:R0:W-:Y:S09]  /*5d80*/  @!P5 STG.E.U8 desc[UR44][R8.64+0x28], R5 ;  /* 0x000028050800d986 */ /* 0x0001f2000c10112c */
[----:B------:R-:W-:Y:S05]  /*5d90*/  @P2 BRA `(.L_x_125) ;  /* 0x00000000000c2947 */ /* 0x000fea0003800000 */
[----:B------:R-:W5:Y:S02]  /*5da0*/  LDG.E.U8 R79, desc[UR44][R64.64+0x29] ;  /* 0x0000292c404f7981 */ /* 0x000f64000c1e1100 */
[----:B-----5:R-:W-:-:S05]  /*5db0*/  PRMT R3, R79, 0x8880, RZ ;  /* 0x000088804f037816 */ /* 0x020fca00000000ff */
[----:B------:R-:W-:-:S07]  /*5dc0*/  IMAD R86, R3, R72, RZ ;  /* 0x0000004803567224 */ /* 0x000fce00078e02ff */
.L_x_125:
[----:B------:R-:W-:Y:S05]  /*5dd0*/  BSYNC B1 ;  /* 0x0000000000017941 */ /* 0x000fea0003800000 */
.L_x_124:
[----:B------:R-:W-:Y:S01]  /*5de0*/  IMAD R31, R31, R19, R86 ;  /* 0x000000131f1f7224 */ /* 0x000fe200078e0256 */
[----:B------:R-:W-:Y:S06]  /*5df0*/  @P2 BRA `(.L_x_126) ;  /* 0x0000000800582947 */ /* 0x000fec0003800000 */
[----:B------:R0:W-:Y:S01]  /*5e00*/  STG.E.U8 desc[UR44][R8.64+0x29], R31 ;  /* 0x0000291f08007986 */ /* 0x0001e2000c10112c */
[----:B------:R-:W-:Y:S05]  /*5e10*/  BRA `(.L_x_126) ;  /* 0x0000000800507947 */ /* 0x000fea0003800000 */
.L_x_29:
[C---:B------:R-:W-:Y:S02]  /*5e20*/  ISETP.GE.AND P2, PT, R88.reuse, 0x1, PT ;  /* 0x000000015800780c */ /* 0x040fe40003f46270 */
[----:B------:R-:W-:Y:S02]  /*5e30*/  ISETP.GE.AND P3, PT, R88, 0x9, PT ;  /* 0x000000095800780c */ /* 0x000fe40003f66270 */
[C---:B------:R-:W-:Y:S02]  /*5e40*/  ISETP.LT.OR P4, PT, R3.reuse, 0x1, !P2 ;  /* 0x000000010300780c */ /* 0x040fe40005781670 */
[C---:B------:R-:W-:Y:S02]  /*5e50*/  ISETP.LT.OR P5, PT, R3.reuse, 0x2, !P2 ;  /* 0x000000020300780c */ /* 0x040fe400057a1670 */
[C---:B------:R-:W-:Y:S02]  /*5e60*/  ISETP.LT.OR P0, PT, R3.reuse, 0x1, !P3 ;  /* 0x000000010300780c */ /* 0x040fe40005f01670 */
[----:B------:R-:W-:-:S07]  /*5e70*/  ISETP.LT.OR P1, PT, R3, 0x2, !P3 ;  /* 0x000000020300780c */ /* 0x000fce0005f21670 */
[-C--:B------:R-:W-:Y:S02]  /*5e80*/  @!P4 IMAD R13, R64, R19.reuse, RZ ;  /* 0x00000013400dc224 */ /* 0x080fe400078e02ff */
[-C--:B------:R-:W-:Y:S02]  /*5e90*/  @!P5 IMAD R65, R65, R19.reuse, RZ ;  /* 0x000000134141d224 */ /* 0x080fe400078e02ff */
[-C--:B------:R-:W-:Y:S01]  /*5ea0*/  @!P0 IMAD R15, R66, R19.reuse, RZ ;  /* 0x00000013420f8224 */ /* 0x080fe200078e02ff */
[----:B------:R0:W-:Y:S01]  /*5eb0*/  @!P4 STG.E.U8 desc[UR44][R4.64], R13 ;  /* 0x0000000d0400c986 */ /* 0x0001e2000c10112c */
[----:B------:R-:W-:Y:S01]  /*5ec0*/  ISETP.LT.OR P4, PT, R3, 0x9, !P2 ;  /* 0x000000090300780c */ /* 0x000fe20005781670 */
[----:B------:R-:W-:Y:S02]  /*5ed0*/  @!P1 IMAD R67, R67, R19, RZ ;  /* 0x0000001343439224 */ /* 0x000fe400078e02ff */
[----:B------:R-:W-:Y:S01]  /*5ee0*/  @!P5 STG.E.U8 desc[UR44][R4.64+0x1], R65 ;  /* 0x000001410400d986 */ /* 0x000fe2000c10112c */
[----:B------:R-:W-:-:S03]  /*5ef0*/  ISETP.LT.OR P5, PT, R3, 0xa, !P2 ;  /* 0x0000000a0300780c */ /* 0x000fc600057a1670 */
[----:B------:R1:W-:Y:S01]  /*5f00*/  @!P0 STG.E.U8 desc[UR44][R6.64], R15 ;  /* 0x0000000f06008986 */ /* 0x0003e2000c10112c */
[----:B------:R-:W-:-:S03]  /*5f10*/  ISETP.LT.OR P0, PT, R3, 0x9, !P3 ;  /* 0x000000090300780c */ /* 0x000fc60005f01670 */
[----:B------:R-:W-:Y:S01]  /*5f20*/  @!P1 STG.E.U8 desc[UR44][R6.64+0x1], R67 ;  /* 0x0000014306009986 */ /* 0x000fe2000c10112c */
[----:B------:R-:W-:Y:S01]  /*5f30*/  ISETP.GE.AND P1, PT, R88, 0x81, PT ;  /* 0x000000815800780c */ /* 0x000fe20003f26270 */
[----:B------:R-:W-:-:S04]  /*5f40*/  @!P4 IMAD R21, R68, R19, RZ ;  /* 0x000000134415c224 */ /* 0x000fc800078e02ff */
[-C--:B------:R-:W-:Y:S01]  /*5f50*/  @!P5 IMAD R69, R69, R19.reuse, RZ ;  /* 0x000000134545d224 */ /* 0x080fe200078e02ff */
[----:B------:R2:W-:Y:S01]  /*5f60*/  @!P4 STG.E.U8 desc[UR44][R4.64+0x8], R21 ;  /* 0x000008150400c986 */ /* 0x0005e2000c10112c */
[C---:B------:R-:W-:Y:S02]  /*5f70*/  ISETP.LT.OR P4, PT, R3.reuse, 0xa, !P3 ;  /* 0x0000000a0300780c */ /* 0x040fe40005f81670 */
[----:B0-----:R-:W-:Y:S01]  /*5f80*/  @!P0 IMAD R13, R70, R19, RZ ;  /* 0x00000013460d8224 */ /* 0x001fe200078e02ff */
[----:B------:R-:W-:Y:S01]  /*5f90*/  @!P5 STG.E.U8 desc[UR44][R4.64+0x9], R69 ;  /* 0x000009450400d986 */ /* 0x000fe2000c10112c */
[----:B------:R-:W-:-:S03]  /*5fa0*/  ISETP.LT.OR P5, PT, R3, 0x1, !P1 ;  /* 0x000000010300780c */ /* 0x000fc60004fa1670 */
[----:B------:R0:W-:Y:S01]  /*5fb0*/  @!P0 STG.E.U8 desc[UR44][R6.64+0x8], R13 ;  /* 0x0000080d06008986 */ /* 0x0001e2000c10112c */
[----:B------:R-:W-:-:S05]  /*5fc0*/  ISETP.GE.AND P0, PT, R88, 0x89, PT ;  /* 0x000000895800780c */ /* 0x000fca0003f06270 */
[----:B------:R-:W-:-:S04]  /*5fd0*/  @!P4 IMAD R71, R71, R19, RZ ;  /* 0x000000134747c224 */ /* 0x000fc800078e02ff */
[----:B-1----:R-:W-:Y:S01]  /*5fe0*/  @!P5 IMAD R15, R56, R19, RZ ;  /* 0x00000013380fd224 */ /* 0x002fe200078e02ff */
[----:B------:R-:W-:Y:S01]  /*5ff0*/  @!P4 STG.E.U8 desc[UR44][R6.64+0x9], R71 ;  /* 0x000009470600c986 */ /* 0x000fe2000c10112c */
[----:B------:R-:W-:-:S03]  /*6000*/  ISETP.LT.OR P4, PT, R3, 0x2, !P1 ;  /* 0x000000020300780c */ /* 0x000fc60004f81670 */
[----:B------:R1:W-:Y:S01]  /*6010*/  @!P5 STG.E.U8 desc[UR44][R10.64], R15 ;  /* 0x0000000f0a00d986 */ /* 0x0003e2000c10112c */
[----:B------:R-:W-:-:S09]  /*6020*/  ISETP.LT.OR P5, PT, R3, 0x1, !P0 ;  /* 0x000000010300780c */ /* 0x000fd200047a1670 */
[----:B------:R-:W-:-:S04]  /*6030*/  @!P4 IMAD R57, R57, R19, RZ ;  /* 0x000000133939c224 */ /* 0x000fc800078e02ff */
[----:B--2---:R-:W-:Y:S01]  /*6040*/  @!P5 IMAD R21, R58, R19, RZ ;  /* 0x000000133a15d224 */ /* 0x004fe200078e02ff */
[----:B------:R-:W-:Y:S01]  /*6050*/  @!P4 STG.E.U8 desc[UR44][R10.64+0x1], R57 ;  /* 0x000001390a00c986 */ /* 0x000fe2000c10112c */
[----:B------:R-:W-:-:S03]  /*6060*/  ISETP.LT.OR P4, PT, R3, 0x2, !P0 ;  /* 0x000000020300780c */ /* 0x000fc60004781670 */
[----:B------:R2:W-:Y:S01]  /*6070*/  @!P5 STG.E.U8 desc[UR44][R8.64], R21 ;  /* 0x000000150800d986 */ /* 0x0005e2000c10112c */
[----:B------:R-:W-:-:S09]  /*6080*/  ISETP.LT.OR P5, PT, R3, 0x9, !P1 ;  /* 0x000000090300780c */ /* 0x000fd20004fa1670 */
[----:B------:R-:W-:-:S04]  /*6090*/  @!P4 IMAD R59, R59, R19, RZ ;  /* 0x000000133b3bc224 */ /* 0x000fc800078e02ff */
[----:B0-----:R-:W-:Y:S01]  /*60a0*/  @!P5 IMAD R13, R60, R19, RZ ;  /* 0x000000133c0dd224 */ /* 0x001fe200078e02ff */
[----:B------:R-:W-:Y:S01]  /*60b0*/  @!P4 STG.E.U8 desc[UR44][R8.64+0x1], R59 ;  /* 0x0000013b0800c986 */ /* 0x000fe2000c10112c */
[----:B------:R-:W-:-:S03]  /*60c0*/  ISETP.LT.OR P4, PT, R3, 0xa, !P1 ;  /* 0x0000000a0300780c */ /* 0x000fc60004f81670 */
[----:B------:R0:W-:Y:S01]  /*60d0*/  @!P5 STG.E.U8 desc[UR44][R10.64+0x8], R13 ;  /* 0x0000080d0a00d986 */ /* 0x0001e2000c10112c */
[----:B------:R-:W-:-:S09]  /*60e0*/  ISETP.LT.OR P5, PT, R3, 0x9, !P0 ;  /* 0x000000090300780c */ /* 0x000fd200047a1670 */
        /* <DEDUP_REMOVED lines=65> */
[C---:B------:R-:W-:Y:S02]  /*6500*/  ISETP.LT.OR P5, PT, R3.reuse, 0x29, !P2 ;  /* 0x000000290300780c */ /* 0x040fe400057a1670 */
[----:B------:R-:W-:-:S07]  /*6510*/  ISETP.LT.OR P2, PT, R3, 0x2a, !P2 ;  /* 0x0000002a0300780c */ /* 0x000fce0005741670 */
[----:B------:R-:W-:-:S04]  /*6520*/  @!P4 IMAD R35, R35, R19, RZ ;  /* 0x000000132323c224 */ /* 0x000fc800078e02ff */
[-C--:B0-----:R-:W-:Y:S01]  /*6530*/  @!P5 IMAD R13, R36, R19.reuse, RZ ;  /* 0x00000013240dd224 */ /* 0x081fe200078e02ff */
[----:B------:R-:W-:Y:S01]  /*6540*/  @!P4 STG.E.U8 desc[UR44][R6.64+0x21], R35 ;  /* 0x000021230600c986 */ /* 0x000fe2000c10112c */
[----:B------:R-:W-:Y:S01]  /*6550*/  @!P2 IMAD R37, R37, R19, RZ ;  /* 0x000000132525a224 */ /* 0x000fe200078e02ff */
[C---:B------:R-:W-:Y:S02]  /*6560*/  ISETP.LT.OR P4, PT, R3.reuse, 0x29, !P3 ;  /* 0x000000290300780c */ /* 0x040fe40005f81670 */
[C---:B------:R-:W-:Y:S01]  /*6570*/  ISETP.LT.OR P3, PT, R3.reuse, 0x2a, !P3 ;  /* 0x0000002a0300780c */ /* 0x040fe20005f61670 */
[----:B------:R-:W-:Y:S01]  /*6580*/  @!P5 STG.E.U8 desc[UR44][R4.64+0x28], R13 ;  /* 0x0000280d0400d986 */ /* 0x000fe2000c10112c */
[----:B------:R-:W-:-:S03]  /*6590*/  ISETP.LT.OR P5, PT, R3, 0x21, !P1 ;  /* 0x000000210300780c */ /* 0x000fc60004fa1670 */
[----:B------:R0:W-:Y:S01]  /*65a0*/  @!P2 STG.E.U8 desc[UR44][R4.64+0x29], R37 ;  /* 0x000029250400a986 */ /* 0x0001e2000c10112c */
[----:B------:R-:W-:-:S05]  /*65b0*/  ISETP.LT.OR P2, PT, R3, 0x22, !P1 ;  /* 0x000000220300780c */ /* 0x000fca0004f41670 */
[-C--:B-1----:R-:W-:Y:S02]  /*65c0*/  @!P4 IMAD R15, R38, R19.reuse, RZ ;  /* 0x00000013260fc224 */ /* 0x082fe400078e02ff */
[-C--:B------:R-:W-:Y:S02]  /*65d0*/  @!P3 IMAD R39, R39, R19.reuse, RZ ;  /* 0x000000132727b224 */ /* 0x080fe400078e02ff */
[-C--:B--2---:R-:W-:Y:S01]  /*65e0*/  @!P5 IMAD R21, R24, R19.reuse, RZ ;  /* 0x000000131815d224 */ /* 0x084fe200078e02ff */
[----:B------:R-:W-:Y:S01]  /*65f0*/  @!P4 STG.E.U8 desc[UR44][R6.64+0x28], R15 ;  /* 0x0000280f0600c986 */ /* 0x000fe2000c10112c */
[----:B------:R-:W-:Y:S02]  /*6600*/  ISETP.LT.OR P4, PT, R3, 0x22, !P0 ;  /* 0x000000220300780c */ /* 0x000fe40004781670 */
[----:B------:R-:W-:Y:S01]  /*6610*/  @!P2 IMAD R25, R25, R19, RZ ;  /* 0x000000131919a224 */ /* 0x000fe200078e02ff */
[----:B------:R1:W-:Y:S01]  /*6620*/  @!P3 STG.E.U8 desc[UR44][R6.64+0x29], R39 ;  /* 0x000029270600b986 */ /* 0x0003e2000c10112c */
[----:B------:R-:W-:-:S03]  /*6630*/  ISETP.LT.OR P3, PT, R3, 0x21, !P0 ;  /* 0x000000210300780c */ /* 0x000fc60004761670 */
[----:B------:R2:W-:Y:S01]  /*6640*/  @!P2 STG.E.U8 desc[UR44][R10.64+0x21], R25 ;  /* 0x000021190a00a986 */ /* 0x0005e2000c10112c */
[C---:B------:R-:W-:Y:S02]  /*6650*/  ISETP.LT.OR P2, PT, R3.reuse, 0x29, !P1 ;  /* 0x000000290300780c */ /* 0x040fe40004f41670 */
[C---:B------:R-:W-:Y:S01]  /*6660*/  ISETP.LT.OR P1, PT, R3.reuse, 0x2a, !P1 ;  /* 0x0000002a0300780c */ /* 0x040fe20004f21670 */
[----:B------:R2:W-:Y:S01]  /*6670*/  @!P5 STG.E.U8 desc[UR44][R10.64+0x20], R21 ;  /* 0x000020150a00d986 */ /* 0x0005e2000c10112c */
[----:B------:R-:W-:Y:S01]  /*6680*/  ISETP.LT.OR P5, PT, R3, 0x29, !P0 ;  /* 0x000000290300780c */ /* 0x000fe200047a1670 */
[----:B------:R-:W-:Y:S01]  /*6690*/  @!P4 IMAD R27, R27, R19, RZ ;  /* 0x000000131b1bc224 */ /* 0x000fe200078e02ff */
[----:B------:R-:W-:-:S03]  /*66a0*/  ISETP.LT.OR P0, PT, R3, 0x2a, !P0 ;  /* 0x0000002a0300780c */ /* 0x000fc60004701670 */
[-C--:B------:R-:W-:Y:S01]  /*66b0*/  @!P3 IMAD R3, R26, R19.reuse, RZ ;  /* 0x000000131a03b224 */ /* 0x080fe200078e02ff */
[----:B------:R2:W-:Y:S03]  /*66c0*/  @!P4 STG.E.U8 desc[UR44][R8.64+0x21], R27 ;  /* 0x0000211b0800c986 */ /* 0x0005e6000c10112c */
[-C--:B0-----:R-:W-:Y:S01]  /*66d0*/  @!P2 IMAD R5, R28, R19.reuse, RZ ;  /* 0x000000131c05a224 */ /* 0x081fe200078e02ff */
[----:B------:R2:W-:Y:S01]  /*66e0*/  @!P3 STG.E.U8 desc[UR44][R8.64+0x20], R3 ;  /* 0x000020030800b986 */ /* 0x0005e2000c10112c */
[-C--:B------:R-:W-:Y:S02]  /*66f0*/  @!P1 IMAD R29, R29, R19.reuse, RZ ;  /* 0x000000131d1d9224 */ /* 0x080fe400078e02ff */
[-C--:B-1----:R-:W-:Y:S01]  /*6700*/  @!P5 IMAD R7, R30, R19.reuse, RZ ;  /* 0x000000131e07d224 */ /* 0x082fe200078e02ff */
[----:B------:R2:W-:Y:S01]  /*6710*/  @!P2 STG.E.U8 desc[UR44][R10.64+0x28], R5 ;  /* 0x000028050a00a986 */ /* 0x0005e2000c10112c */
[----:B------:R-:W-:-:S03]  /*6720*/  @!P0 IMAD R31, R31, R19, RZ ;  /* 0x000000131f1f8224 */ /* 0x000fc600078e02ff */
[----:B------:R2:W-:Y:S04]  /*6730*/  @!P1 STG.E.U8 desc[UR44][R10.64+0x29], R29 ;  /* 0x0000291d0a009986 */ /* 0x0005e8000c10112c */
[----:B------:R2:W-:Y:S04]  /*6740*/  @!P5 STG.E.U8 desc[UR44][R8.64+0x28], R7 ;  /* 0x000028070800d986 */ /* 0x0005e8000c10112c */
[----:B------:R2:W-:Y:S02]  /*6750*/  @!P0 STG.E.U8 desc[UR44][R8.64+0x29], R31 ;  /* 0x0000291f08008986 */ /* 0x0005e4000c10112c */
.L_x_126:
[----:B------:R-:W-:Y:S05]  /*6760*/  BSYNC B0 ;  /* 0x0000000000007941 */ /* 0x000fea0003800000 */
.L_x_28:
[----:B------:R-:W-:Y:S01]  /*6770*/  IADD3 R16, P0, R16, UR38, RZ ;  /* 0x0000002610107c10 */ /* 0x000fe2000ff1e0ff */
[----:B------:R-:W-:Y:S01]  /*6780*/  ULDC.64 UR4, c[0x0][0x650] ;  /* 0x0001940000047ab9 */ /* 0x000fe20000000a00 */
[----:B--2---:R-:W-:Y:S01]  /*6790*/  PRMT R3, RZ, 0x7610, R3 ;  /* 0x00007610ff037816 */ /* 0x004fe20000000003 */
[----:B------:R-:W-:Y:S01]  /*67a0*/  IMAD.MOV.U32 R82, RZ, RZ, -0x1 ;  /* 0xffffffffff527424 */ /* 0x000fe200078e00ff */
[----:B------:R-:W-:Y:S01]  /*67b0*/  IADD3.X R17, R17, UR40, RZ, P0, !PT ;  /* 0x0000002811117c10 */ /* 0x000fe200087fe4ff */
[----:B------:R-:W-:Y:S01]  /*67c0*/  IMAD.MOV.U32 R80, RZ, RZ, -0x1 ;  /* 0xffffffffff507424 */ /* 0x000fe200078e00ff */
[----:B------:R-:W-:-:S04]  /*67d0*/  ISETP.GE.U32.AND P0, PT, R16, UR4, PT ;  /* 0x0000000410007c0c */ /* 0x000fc8000bf06070 */
[----:B------:R-:W-:-:S13]  /*67e0*/  ISETP.GE.U32.AND.EX P0, PT, R17, UR5, PT, P0 ;  /* 0x0000000511007c0c */ /* 0x000fda000bf06100 */
[----:B------:R-:W-:Y:S05]  /*67f0*/  @P0 BRA `(.L_x_127) ;  /* 0x0000000400500947 */ /* 0x000fea0003800000 */
[----:B----4-:R-:W2:Y:S01]  /*6800*/  LDC.64 R10, c[0x0][0x628] ;  /* 0x00018a00ff0a7b82 */ /* 0x010ea20000000a00 */
[----:B------:R-:W4:Y:S01]  /*6810*/  S2R R20, SR_CTAID.X ;  /* 0x0000000000147919 */ /* 0x000f220000002500 */
[----:B0--3--:R-:W-:Y:S02]  /*6820*/  IMAD.MOV.U32 R8, RZ, RZ, R16 ;  /* 0x000000ffff087224 */ /* 0x009fe400078e0010 */
[----:B------:R-:W-:Y:S01]  /*6830*/  IMAD.MOV.U32 R9, RZ, RZ, R17 ;  /* 0x000000ffff097224 */ /* 0x000fe200078e0011 */
[----:B------:R-:W0:Y:S03]  /*6840*/  S2R R21, SR_CTAID.Y ;  /* 0x0000000000157919 */ /* 0x000e260000002600 */
[----:B------:R-:W3:Y:S08]  /*6850*/  LDC R0, c[0x0][0x630] ;  /* 0x00018c00ff007b82 */ /* 0x000ef00000000800 */
[----:B------:R-:W0:Y:S01]  /*6860*/  LDC.64 R14, c[0x0][0x620] ;  /* 0x00018800ff0e7b82 */ /* 0x000e220000000a00 */
[----:B--2---:R-:W-:-:S04]  /*6870*/  ISETP.NE.U32.AND P0, PT, R10, RZ, PT ;  /* 0x000000ff0a00720c */ /* 0x004fc80003f05070 */
[----:B------:R-:W-:-:S13]  /*6880*/  ISETP.NE.AND.EX P0, PT, R11, RZ, PT, P0 ;  /* 0x000000ff0b00720c */ /* 0x000fda0003f05300 */
[----:B0--34-:R-:W-:Y:S05]  /*6890*/  @!P0 BRA `(.L_x_128) ;  /* 0x0000000000288947 */ /* 0x019fea0003800000 */
[----:B------:R-:W0:Y:S02]  /*68a0*/  LDC R3, c[0x0][0x634] ;  /* 0x00018d00ff037b82 */ /* 0x000e240000000800 */
[----:B0-----:R-:W-:-:S05]  /*68b0*/  IADD3 R3, P0, R16, R3, RZ ;  /* 0x0000000310037210 */ /* 0x001fca0007f1e0ff */
[----:B------:R-:W-:-:S04]  /*68c0*/  IMAD.X R13, RZ, RZ, R17, P0 ;  /* 0x000000ffff0d7224 */ /* 0x000fc800000e0611 */
[----:B------:R-:W-:-:S04]  /*68d0*/  IMAD.WIDE.U32 R4, R13, R10, RZ ;  /* 0x0000000a0d047225 */ /* 0x000fc800078e00ff */
[----:B-1----:R-:W-:-:S04]  /*68e0*/  IMAD.WIDE.U32 R6, P0, R3, R11, R4 ;  /* 0x0000000b03067225 */ /* 0x002fc80007800004 */
[----:B------:R-:W-:-:S04]  /*68f0*/  IMAD.WIDE.U32 R4, R3, R10, RZ ;  /* 0x0000000a03047225 */ /* 0x000fc800078e00ff */
[----:B------:R-:W-:Y:S01]  /*6900*/  IMAD.X R9, RZ, RZ, RZ, P0 ;  /* 0x000000ffff097224 */ /* 0x000fe200000e06ff */
[----:B------:R-:W-:Y:S01]  /*6910*/  IADD3 RZ, P0, R5, R6, RZ ;  /* 0x0000000605ff7210 */ /* 0x000fe20007f1e0ff */
[----:B------:R-:W-:-:S04]  /*6920*/  IMAD.MOV.U32 R8, RZ, RZ, R7 ;  /* 0x000000ffff087224 */ /* 0x000fc800078e0007 */
[----:B------:R-:W-:-:S08]  /*6930*/  IMAD.WIDE.U32.X R8, R13, R11, R8, P0 ;  /* 0x0000000b0d087225 */ /* 0x000fd000000e0408 */
.L_x_128:
[----:B------:R-:W0:Y:S01]  /*6940*/  LDC.64 R28, c[0x0][0x640] ;  /* 0x00019000ff1c7b82 */ /* 0x000e220000000a00 */
[-CC-:B------:R-:W-:Y:S01]  /*6950*/  SHF.R.U64 R80, R8, R0.reuse, R9.reuse ;  /* 0x0000000008507219 */ /* 0x180fe20000001209 */
[----:B------:R-:W-:Y:S01]  /*6960*/  ULDC UR4, c[0x0][0x150] ;  /* 0x0000540000047ab9 */ /* 0x000fe20000000800 */
[----:B------:R-:W-:Y:S02]  /*6970*/  SHF.R.U32.HI R0, RZ, R0, R9 ;  /* 0x00000000ff007219 */ /* 0x000fe40000011609 */
[----:B------:R-:W-:Y:S02]  /*6980*/  IADD3 R3, P0, RZ, -R80, RZ ;  /* 0x80000050ff037210 */ /* 0x000fe40007f1e0ff */
[----:B-1----:R-:W-:Y:S01]  /*6990*/  I2FP.F32.U32 R7, R20 ;  /* 0x0000001400077245 */ /* 0x002fe20000201000 */
[----:B------:R-:W1:Y:S02]  /*69a0*/  LDC R6, c[0x0][0x618] ;  /* 0x00018600ff067b82 */ /* 0x000e640000000800 */
[----:B------:R-:W-:-:S02]  /*69b0*/  IMAD.X R5, RZ, RZ, ~R0, P0 ;  /* 0x000000ffff057224 */ /* 0x000fc400000e0e00 */
[----:B------:R-:W-:Y:S01]  /*69c0*/  FMUL R7, R7, UR4 ;  /* 0x0000000407077c20 */ /* 0x000fe20008400000 */
[----:B------:R-:W-:Y:S01]  /*69d0*/  ULDC UR4, c[0x0][0x154] ;  /* 0x0000550000047ab9 */ /* 0x000fe20000000800 */
[-C--:B------:R-:W-:Y:S02]  /*69e0*/  IMAD R0, R5, R14.reuse, RZ ;  /* 0x0000000e05007224 */ /* 0x080fe400078e02ff */
[----:B------:R-:W2:Y:S01]  /*69f0*/  LDC R8, c[0x0][0x608] ;  /* 0x00018200ff087b82 */ /* 0x000ea20000000800 */
[C---:B------:R-:W-:Y:S01]  /*6a00*/  IMAD.WIDE.U32 R4, R3.reuse, R14, R16 ;  /* 0x0000000e03047225 */ /* 0x040fe200078e0010 */
[----:B------:R-:W3:Y:S03]  /*6a10*/  F2I.U32.TRUNC.NTZ R7, R7 ;  /* 0x0000000700077305 */ /* 0x000ee6000020f000 */
[----:B------:R-:W-:Y:S01]  /*6a20*/  IMAD R3, R3, R15, R0 ;  /* 0x0000000f03037224 */ /* 0x000fe200078e0200 */
[----:B------:R-:W-:-:S02]  /*6a30*/  I2FP.F32.U32 R0, R21 ;  /* 0x0000001500007245 */ /* 0x000fc40000201000 */
[----:B------:R-:W4:Y:S01]  /*6a40*/  LDC R26, c[0x0][0x658] ;  /* 0x00019600ff1a7b82 */ /* 0x000f220000000800 */
[----:B------:R-:W-:Y:S01]  /*6a50*/  IMAD.IADD R3, R5, 0x1, R3 ;  /* 0x0000000105037824 */ /* 0x000fe200078e0203 */
[----:B0-----:R-:W-:Y:S01]  /*6a60*/  ISETP.NE.U32.AND P0, PT, R28, RZ, PT ;  /* 0x000000ff1c00720c */ /* 0x001fe20003f05070 */
[----:B------:R-:W-:-:S03]  /*6a70*/  FMUL R0, R0, UR4 ;  /* 0x0000000400007c20 */ /* 0x000fc60008400000 */
[----:B------:R-:W-:Y:S01]  /*6a80*/  ISETP.NE.AND.EX P0, PT, R29, RZ, PT, P0 ;  /* 0x000000ff1d00720c */ /* 0x000fe20003f05300 */
[----:B------:R0:W0:Y:S01]  /*6a90*/  F2I.U32.TRUNC.NTZ R14, R0 ;  /* 0x00000000000e7305 */ /* 0x000022000020f000 */
[----:B------:R-:W0:Y:S01]  /*6aa0*/  LDC R9, c[0x0][0x144] ;  /* 0x00005100ff097b82 */ /* 0x000e220000000800 */
[-C--:B-1----:R-:W-:Y:S01]  /*6ab0*/  SHF.R.U64 R10, R4, R6.reuse, R3 ;  /* 0x00000006040a7219 */ /* 0x082fe20000001203 */
[----:B---3--:R-:W-:Y:S01]  /*6ac0*/  IMAD.MOV R7, RZ, RZ, -R7 ;  /* 0x000000ffff077224 */ /* 0x008fe200078e0a07 */
[----:B------:R-:W-:-:S05]  /*6ad0*/  SHF.R.U32.HI R3, RZ, R6, R3 ;  /* 0x00000006ff037219 */ /* 0x000fca0000011603 */
[----:B------:R-:W1:Y:S01]  /*6ae0*/  LDC R24, c[0x0][0x148] ;  /* 0x00005200ff187b82 */ /* 0x000e620000000800 */
[-CC-:B--2---:R-:W-:Y:S02]  /*6af0*/  SHF.R.U64 R12, R10, R8.reuse, R3.reuse ;  /* 0x000000080a0c7219 */ /* 0x184fe40000001203 */
[----:B------:R-:W-:-:S05]  /*6b00*/  SHF.R.U32.HI R3, RZ, R8, R3 ;  /* 0x00000008ff037219 */ /* 0x000fca0000011603 */
[----:B------:R-:W2:Y:S01]  /*6b10*/  LDC R15, c[0x0][0x600] ;  /* 0x00018000ff0f7b82 */ /* 0x000ea20000000800 */
[-CC-:B----4-:R-:W-:Y:S02]  /*6b20*/  SHF.R.U64 R13, R12, R26.reuse, R3.reuse ;  /* 0x0000001a0c0d7219 */ /* 0x190fe40000001203 */
[----:B------:R-:W-:-:S03]  /*6b30*/  SHF.R.U32.HI R5, RZ, R26, R3 ;  /* 0x0000001aff057219 */ /* 0x000fc60000011603 */
[----:B------:R-:W-:Y:S02]  /*6b40*/  IMAD.MOV.U32 R4, RZ, RZ, R13 ;  /* 0x000000ffff047224 */ /* 0x000fe400078e000d */
[----:B------:R-:W3:Y:S01]  /*6b50*/  LDC R27, c[0x0][0x648] ;  /* 0x00019200ff1b7b82 */ /* 0x000ee20000000800 */
[----:B0-----:R-:W-:-:S07]  /*6b60*/  IMAD R25, R9, R7, R20 ;  /* 0x0000000709197224 */ /* 0x001fce00078e0214 */
[----:B------:R-:W0:Y:S08]  /*6b70*/  LDC R30, c[0x0][0x638] ;  /* 0x00018e00ff1e7b82 */ /* 0x000e300000000800 */
[----:B------:R-:W4:Y:S01]  /*6b80*/  LDC R31, c[0x0][0x610] ;  /* 0x00018400ff1f7b82 */ /* 0x000f220000000800 */
[----:B-1----:R-:W-:Y:S05]  /*6b90*/  @!P0 BRA `(.L_x_129) ;  /* 0x0000000000288947 */ /* 0x002fea0003800000 */
        /* <DEDUP_REMOVED lines=10> */
.L_x_129:
[----:B------:R-:W-:Y:S01]  /*6c40*/  ISETP.NE.AND P0, PT, R2, 0x1, PT ;  /* 0x000000010200780c */ /* 0x000fe20003f05270 */
[----:B------:R-:W-:Y:S01]  /*6c50*/  IMAD.MOV R14, RZ, RZ, -R14 ;  /* 0x000000ffff0e7224 */ /* 0x000fe200078e0a0e */
[----:B---3--:R-:W-:Y:S01]  /*6c60*/  SHF.R.U64 R0, R4, R27, R5 ;  /* 0x0000001b04007219 */ /* 0x008fe20000001205 */
[----:B--2---:R-:W-:Y:S01]  /*6c70*/  VIADD R5, R15, 0xffffffff ;  /* 0xffffffff0f057836 */ /* 0x004fe20000000000 */
[----:B------:R-:W-:-:S03]  /*6c80*/  LOP3.LUT R3, R12, R77, RZ, 0xc0, !PT ;  /* 0x0000004d0c037212 */ /* 0x000fc600078ec0ff */
[----:B------:R-:W-:Y:S01]  /*6c90*/  IMAD.MOV R4, RZ, RZ, -R0 ;  /* 0x000000ffff047224 */ /* 0x000fe200078e0a00 */
[----:B------:R-:W-:Y:S01]  /*6ca0*/  LOP3.LUT R10, R10, R5, RZ, 0xc0, !PT ;  /* 0x000000050a0a7212 */ /* 0x000fe200078ec0ff */
[----:B------:R-:W-:Y:S02]  /*6cb0*/  IMAD R0, R74, R0, R3 ;  /* 0x000000004a007224 */ /* 0x000fe400078e0203 */
[----:B0-----:R-:W-:Y:S02]  /*6cc0*/  IMAD R3, R4, R30, R13 ;  /* 0x0000001e04037224 */ /* 0x001fe400078e020d */
[----:B------:R-:W-:Y:S02]  /*6cd0*/  @P0 IMAD R25, R24, R14, R21 ;  /* 0x0000000e18190224 */ /* 0x000fe400078e0215 */
[----:B------:R-:W-:Y:S02]  /*6ce0*/  IMAD R5, R3, R15, R10 ;  /* 0x0000000f03057224 */ /* 0x000fe400078e020a */
[----:B----4-:R-:W-:-:S02]  /*6cf0*/  IMAD R0, R0, R31, R25 ;  /* 0x0000001f00007224 */ /* 0x010fc400078e0219 */
[----:B------:R-:W-:-:S03]  /*6d00*/  IMAD.MOV.U32 R4, RZ, RZ, 0x1 ;  /* 0x00000001ff047424 */ /* 0x000fc600078e00ff */
[----:B------:R-:W-:Y:S02]  /*6d10*/  SEL R82, R5, R0, !P0 ;  /* 0x0000000005527207 */ /* 0x000fe40004000000 */
[----:B------:R-:W-:Y:S02]  /*6d20*/  PRMT R3, R4, 0x7610, R3 ;  /* 0x0000761004037816 */ /* 0x000fe40000000003 */
[----:B------:R-:W-:-:S07]  /*6d30*/  SEL R0, R0, R5, !P0 ;  /* 0x0000000500007207 */ /* 0x000fce0004000000 */
.L_x_127:
[----:B------:R-:W-:Y:S01]  /*6d40*/  LOP3.LUT P0, RZ, R3, 0xff, RZ, 0xc0, !PT ;  /* 0x000000ff03ff7812 */ /* 0x000fe2000780c0ff */
[----:B------:R-:W-:Y:S01]  /*6d50*/  UIMAD.WIDE.U32 UR4, UR37, -0x55555555, URZ ;  /* 0xaaaaaaab250478a5 */ /* 0x000fe2000f8e003f */
[----:B------:R-:W-:-:S03]  /*6d60*/  IMAD.MOV.U32 R81, RZ, RZ, R0 ;  /* 0x000000ffff517224 */ /* 0x000fc600078e0000 */
[----:B------:R-:W-:-:S04]  /*6d70*/  USHF.R.U32.HI UR4, URZ, 0x1, UR5 ;  /* 0x000000013f047899 */ /* 0x000fc80008011605 */
[----:B------:R-:W-:-:S04]  /*6d80*/  UIMAD UR37, UR4, -0x3, UR37 ;  /* 0xfffffffd042578a4 */ /* 0x000fc8000f8e0225 */
[----:B------:R-:W-:Y:S08]  /*6d90*/  @P0 BRA `(.L_x_130) ;  /* 0xffffffa000e80947 */ /* 0x000ff0000383ffff */
[----:B------:R-:W-:Y:S05]  /*6da0*/  EXIT ;  /* 0x000000000000794d */ /* 0x000fea0003800000 */
.L_x_3:
        /* <DEDUP_REMOVED lines=26> */
.L_x_132:
[--C-:B------:R-:W-:Y:S01]  /*6f50*/  SHF.R.U64 R14, R12, R20, R13.reuse ;  /* 0x000000140c0e7219 */ /* 0x100fe2000000120d */
[----:B------:R-:W0:Y:S01]  /*6f60*/  LDC R24, c[0x0][0x618] ;  /* 0x00018600ff187b82 */ /* 0x000e220000000800 */
[----:B------:R-:W-:Y:S01]  /*6f70*/  I2FP.F32.U32 R8, R6 ;  /* 0x0000000600087245 */ /* 0x000fe20000201000 */
[----:B------:R-:W-:Y:S01]  /*6f80*/  ULDC UR4, c[0x0][0x150] ;  /* 0x0000540000047ab9 */ /* 0x000fe20000000800 */
[----:B------:R-:W-:Y:S02]  /*6f90*/  SHF.R.U32.HI R7, RZ, R20, R13 ;  /* 0x00000014ff077219 */ /* 0x000fe4000001160d */
[----:B------:R-:W-:Y:S01]  /*6fa0*/  IADD3 R11, P0, RZ, -R14, RZ ;  /* 0x8000000eff0b7210 */ /* 0x000fe20007f1e0ff */
[----:B------:R-:W-:Y:S01]  /*6fb0*/  FMUL R13, R8, UR4 ;  /* 0x00000004080d7c20 */ /* 0x000fe20008400000 */
[----:B------:R-:W-:Y:S01]  /*6fc0*/  ULDC UR4, c[0x0][0x154] ;  /* 0x0000550000047ab9 */ /* 0x000fe20000000800 */
[----:B------:R-:W1:Y:S02]  /*6fd0*/  LDC.64 R26, c[0x0][0x640] ;  /* 0x00019000ff1a7b82 */ /* 0x000e640000000a00 */
[----:B------:R-:W-:-:S02]  /*6fe0*/  IMAD.X R7, RZ, RZ, ~R7, P0 ;  /* 0x000000ffff077224 */ /* 0x000fc400000e0e07 */
[----:B------:R-:W2:Y:S01]  /*6ff0*/  F2I.U32.TRUNC.NTZ R13, R13 ;  /* 0x0000000d000d7305 */ /* 0x000ea2000020f000 */
[----:B------:R-:W-:-:S03]  /*7000*/  IMAD.WIDE.U32 R8, R11, R22, R16 ;  /* 0x000000160b087225 */ /* 0x000fc600078e0010 */
[----:B------:R-:W3:Y:S01]  /*7010*/  LDC R15, c[0x0][0x144] ;  /* 0x00005100ff0f7b82 */ /* 0x000ee20000000800 */
[----:B------:R-:W-:-:S04]  /*7020*/  IMAD R10, R7, R22, RZ ;  /* 0x00000016070a7224 */ /* 0x000fc800078e02ff */
[----:B------:R-:W-:Y:S02]  /*7030*/  IMAD R7, R11, R23, R10 ;  /* 0x000000170b077224 */ /* 0x000fe400078e020a */
[----:B------:R-:W-:Y:S01]  /*7040*/  IMAD.MOV.U32 R10, RZ, RZ, -0x1 ;  /* 0xffffffffff0a7424 */ /* 0x000fe200078e00ff */
[----:B------:R-:W4:Y:S01]  /*7050*/  LDC R20, c[0x0][0x608] ;  /* 0x00018200ff147b82 */ /* 0x000f220000000800 */
[----:B------:R-:W-:Y:S01]  /*7060*/  IMAD.IADD R7, R9, 0x1, R7 ;  /* 0x0000000109077824 */ /* 0x000fe200078e0207 */
[----:B------:R-:W-:-:S04]  /*7070*/  I2FP.F32.U32 R9, R5 ;  /* 0x0000000500097245 */ /* 0x000fc80000201000 */
[-C--:B0-----:R-:W-:Y:S01]  /*7080*/  SHF.R.U64 R12, R8, R24.reuse, R7 ;  /* 0x00000018080c7219 */ /* 0x081fe20000001207 */
[----:B--2---:R-:W-:Y:S01]  /*7090*/  IMAD.MOV R8, RZ, RZ, -R13 ;  /* 0x000000ffff087224 */ /* 0x004fe200078e0a0d */
[----:B------:R-:W0:Y:S01]  /*70a0*/  LDC R11, c[0x0][0x658] ;  /* 0x00019600ff0b7b82 */ /* 0x000e220000000800 */
[----:B-1----:R-:W-:Y:S01]  /*70b0*/  ISETP.NE.U32.AND P0, PT, R26, RZ, PT ;  /* 0x000000ff1a00720c */ /* 0x002fe20003f05070 */
[----:B------:R-:W-:Y:S01]  /*70c0*/  FMUL R9, R9, UR4 ;  /* 0x0000000409097c20 */ /* 0x000fe20008400000 */
[----:B------:R-:W-:Y:S02]  /*70d0*/  SHF.R.U32.HI R7, RZ, R24, R7 ;  /* 0x00000018ff077219 */ /* 0x000fe40000011607 */
[----:B------:R-:W-:-:S03]  /*70e0*/  ISETP.NE.AND.EX P0, PT, R27, RZ, PT, P0 ;  /* 0x000000ff1b00720c */ /* 0x000fc60003f05300 */
[----:B------:R-:W1:Y:S01]  /*70f0*/  LDC R22, c[0x0][0x148] ;  /* 0x00005200ff167b82 */ /* 0x000e620000000800 */
[----:B---3--:R-:W-:Y:S02]  /*7100*/  IMAD R23, R15, R8, R6 ;  /* 0x000000080f177224 */ /* 0x008fe400078e0206 */
[----:B------:R-:W-:-:S05]  /*7110*/  IMAD.MOV.U32 R8, RZ, RZ, 0x1 ;  /* 0x00000001ff087424 */ /* 0x000fca00078e00ff */
[----:B------:R-:W2:Y:S01]  /*7120*/  LDC R21, c[0x0][0x600] ;  /* 0x00018000ff157b82 */ /* 0x000ea20000000800 */
[-CC-:B----4-:R-:W-:Y:S02]  /*7130*/  SHF.R.U64 R15, R12, R20.reuse, R7.reuse ;  /* 0x000000140c0f7219 */ /* 0x190fe40000001207 */
[----:B------:R-:W-:Y:S02]  /*7140*/  SHF.R.U32.HI R6, RZ, R20, R7 ;  /* 0x00000014ff067219 */ /* 0x000fe40000011607 */
[----:B------:R3:W4:Y:S03]  /*7150*/  F2I.U32.TRUNC.NTZ R20, R9 ;  /* 0x0000000900147305 */ /* 0x000726000020f000 */
[----:B------:R-:W1:Y:S01]  /*7160*/  LDC R25, c[0x0][0x648] ;  /* 0x00019200ff197b82 */ /* 0x000e620000000800 */
[-C--:B0-----:R-:W-:Y:S02]  /*7170*/  SHF.R.U64 R19, R15, R11.reuse, R6 ;  /* 0x0000000b0f137219 */ /* 0x081fe40000001206 */
[----:B------:R-:W-:-:S02]  /*7180*/  SHF.L.U32 R10, R10, R11, RZ ;  /* 0x0000000b0a0a7219 */ /* 0x000fc400000006ff */
[-C--:B------:R-:W-:Y:S01]  /*7190*/  SHF.R.U32.HI R7, RZ, R11.reuse, R6 ;  /* 0x0000000bff077219 */ /* 0x080fe20000011606 */
[----:B------:R-:W-:Y:S01]  /*71a0*/  IMAD.MOV.U32 R6, RZ, RZ, R19 ;  /* 0x000000ffff067224 */ /* 0x000fe200078e0013 */
[----:B------:R-:W-:Y:S01]  /*71b0*/  SHF.L.U32 R24, R8, R11, RZ ;  /* 0x0000000b08187219 */ /* 0x000fe200000006ff */
[----:B------:R-:W0:Y:S01]  /*71c0*/  LDC R28, c[0x0][0x638] ;  /* 0x00018e00ff1c7b82 */ /* 0x000e220000000800 */
[----:B------:R-:W-:-:S07]  /*71d0*/  LOP3.LUT R30, RZ, R10, RZ, 0x33, !PT ;  /* 0x0000000aff1e7212 */ /* 0x000fce00078e33ff */
[----:B------:R-:W0:Y:S01]  /*71e0*/  LDC R29, c[0x0][0x610] ;  /* 0x00018400ff1d7b82 */ /* 0x000e220000000800 */
[----:B---34-:R-:W-:Y:S05]  /*71f0*/  @!P0 BRA `(.L_x_133) ;  /* 0x0000000000288947 */ /* 0x018fea0003800000 */
[----:B------:R-:W3:Y:S02]  /*7200*/  LDC R6, c[0x0][0x64c] ;  /* 0x00019300ff067b82 */ /* 0x000ee40000000800 */
[----:B---3--:R-:W-:-:S05]  /*7210*/  IADD3 R11, P0, R19, R6, RZ ;  /* 0x00000006130b7210 */ /* 0x008fca0007f1e0ff */
        /* <DEDUP_REMOVED lines=8> */
.L_x_133:
[----:B------:R-:W-:Y:S01]  /*72a0*/  ISETP.NE.AND P0, PT, R2, 0x1, PT ;  /* 0x000000010200780c */ /* 0x000fe20003f05270 */
[----:B--2---:R-:W-:Y:S01]  /*72b0*/  VIADD R9, R21, 0xffffffff ;  /* 0xffffffff15097836 */ /* 0x004fe20000000000 */
[----:B-1----:R-:W-:Y:S01]  /*72c0*/  SHF.R.U64 R7, R6, R25, R7 ;  /* 0x0000001906077219 */ /* 0x002fe20000001207 */
[----:B------:R-:W-:Y:S01]  /*72d0*/  IMAD.MOV R20, RZ, RZ, -R20 ;  /* 0x000000ffff147224 */ /* 0x000fe200078e0a14 */
[----:B------:R-:W-:Y:S02]  /*72e0*/  LOP3.LUT R6, R15, R30, RZ, 0xc0, !PT ;  /* 0x0000001e0f067212 */ /* 0x000fe400078ec0ff */
[----:B------:R-:W-:Y:S01]  /*72f0*/  LOP3.LUT R12, R12, R9, RZ, 0xc0, !PT ;  /* 0x000000090c0c7212 */ /* 0x000fe200078ec0ff */
[----:B------:R-:W-:Y:S02]  /*7300*/  IMAD.MOV R8, RZ, RZ, -R7 ;  /* 0x000000ffff087224 */ /* 0x000fe400078e0a07 */
[----:B------:R-:W-:Y:S02]  /*7310*/  IMAD R6, R24, R7, R6 ;  /* 0x0000000718067224 */ /* 0x000fe400078e0206 */
[----:B------:R-:W-:-:S02]  /*7320*/  IMAD.MOV.U32 R9, RZ, RZ, 0x1 ;  /* 0x00000001ff097424 */ /* 0x000fc400078e00ff */
[----:B------:R-:W-:Y:S02]  /*7330*/  @P0 IMAD R23, R22, R20, R5 ;  /* 0x0000001416170224 */ /* 0x000fe400078e0205 */
[----:B0-----:R-:W-:Y:S02]  /*7340*/  IMAD R5, R8, R28, R19 ;  /* 0x0000001c08057224 */ /* 0x001fe400078e0213 */
[----:B------:R-:W-:Y:S02]  /*7350*/  IMAD R19, R6, R29, R23 ;  /* 0x0000001d06137224 */ /* 0x000fe400078e0217 */
[----:B------:R-:W-:Y:S02]  /*7360*/  IMAD R6, R5, R21, R12 ;  /* 0x0000001505067224 */ /* 0x000fe400078e020c */
[----:B------:R-:W-:-:S03]  /*7370*/  IMAD.MOV.U32 R8, RZ, RZ, R14 ;  /* 0x000000ffff087224 */ /* 0x000fc600078e000e */
[----:B------:R-:W-:Y:S02]  /*7380*/  SEL R20, R6, R19, !P0 ;  /* 0x0000001306147207 */ /* 0x000fe40004000000 */
[----:B------:R-:W-:-:S07]  /*7390*/  SEL R19, R19, R6, !P0 ;  /* 0x0000000613137207 */ /* 0x000fce0004000000 */
.L_x_131:
[----:B------:R-:W-:-:S08]  /*73a0*/  NOP ;  /* 0x0000000000007918 */ /* 0x000fd00000000000 */
[----:B------:R-:W0:-:S00]  /*73b0*/  USETMAXREG.DEALLOC.CTAPOOL 0x28 ;  /* 0x00000028000079c8 */ /* 0x000e0000080e0500 */
[----:B0-----:R-:W-:-:S13]  /*73c0*/  ISETP.NE.AND P0, PT, R0, RZ, PT ;  /* 0x000000ff0000720c */ /* 0x001fda0003f05270 */
[----:B------:R-:W-:Y:S05]  /*73d0*/  @P0 EXIT ;  /* 0x000000000000094d */ /* 0x000fea0003800000 */
[----:B------:R-:W-:Y:S01]  /*73e0*/  LOP3.LUT P0, RZ, R9, 0xff, RZ, 0xc0, !PT ;  /* 0x000000ff09ff7812 */ /* 0x000fe2000780c0ff */
[----:B------:R-:W-:Y:S02]  /*73f0*/  IMAD.MOV.U32 R0, RZ, RZ, 0x1 ;  /* 0x00000001ff007424 */ /* 0x000fe400078e00ff */
[----:B------:R-:W-:-:S10]  /*7400*/  IMAD.MOV.U32 R12, RZ, RZ, RZ ;  /* 0x000000ffff0c7224 */ /* 0x000fd400078e00ff */
[----:B------:R-:W-:Y:S05]  /*7410*/  @!P0 BRA `(.L_x_134) ;  /* 0x0000000c00448947 */ /* 0x000fea0003800000 */
[----:B------:R-:W0:Y:S01]  /*7420*/  LDC R0, c[0x0][0x28c] ;  /* 0x0000a300ff007b82 */ /* 0x000e220000000800 */
[----:B------:R-:W-:Y:S01]  /*7430*/  LOP3.LUT P0, RZ, R3, 0x1f, RZ, 0xc0, !PT ;  /* 0x0000001f03ff7812 */ /* 0x000fe2000780c0ff */
[----:B------:R-:W-:Y:S01]  /*7440*/  ULDC UR5, c[0x0][0x658] ;  /* 0x0001960000057ab9 */ /* 0x000fe20000000800 */
[----:B------:R-:W-:Y:S01]  /*7450*/  UMOV UR6, 0xffffffff ;  /* 0xffffffff00067882 */ /* 0x000fe20000000000 */
[----:B------:R-:W-:Y:S01]  /*7460*/  BSSY B0, `(.L_x_134) ;  /* 0x00000cc000007945 */ /* 0x000fe20003800000 */
[----:B------:R-:W-:Y:S01]  /*7470*/  USHF.L.U32 UR6, UR6, UR5, URZ ;  /* 0x0000000506067299 */ /* 0x000fe2000800063f */
[C---:B------:R-:W-:Y:S01]  /*7480*/  ISETP.NE.AND P2, PT, R4.reuse, RZ, PT ;  /* 0x000000ff0400720c */ /* 0x040fe20003f45270 */
[----:B------:R-:W-:Y:S01]  /*7490*/  IMAD.MOV.U32 R13, RZ, RZ, 0x1 ;  /* 0x00000001ff0d7424 */ /* 0x000fe200078e00ff */
[----:B------:R-:W-:Y:S01]  /*74a0*/  ISETP.NE.OR P0, PT, R4, RZ, !P0 ;  /* 0x000000ff0400720c */ /* 0x000fe20004705670 */
[----:B------:R-:W-:Y:S01]  /*74b0*/  IMAD.MOV.U32 R12, RZ, RZ, RZ ;  /* 0x000000ffff0c7224 */ /* 0x000fe200078e00ff */
[----:B------:R-:W-:Y:S01]  /*74c0*/  LOP3.LUT R11, R18, 0x2, RZ, 0xfc, !PT ;  /* 0x00000002120b7812 */ /* 0x000fe200078efcff */
[----:B------:R-:W-:Y:S01]  /*74d0*/  ULDC UR4, c[0x0][0x600] ;  /* 0x0001800000047ab9 */ /* 0x000fe20000000800 */
[----:B------:R-:W-:Y:S01]  /*74e0*/  UMOV UR7, 0x1 ;  /* 0x0000000100077882 */ /* 0x000fe20000000000 */
[----:B------:R-:W-:-:S02]  /*74f0*/  UIADD3 UR4, UR4, -0x1, URZ ;  /* 0xffffffff04047890 */ /* 0x000fc4000fffe03f */
[----:B------:R-:W-:Y:S02]  /*7500*/  USHF.L.U32 UR5, UR7, UR5, URZ ;  /* 0x0000000507057299 */ /* 0x000fe4000800063f */
[----:B------:R-:W-:Y:S01]  /*7510*/  ULOP3.LUT UR13, URZ, UR6, URZ, 0x33, !UPT ;  /* 0x000000063f0d7292 */ /* 0x000fe2000f8e333f */
[----:B------:R-:W-:Y:S01]  /*7520*/  ULDC.64 UR22, c[0x0][0x198] ;  /* 0x0000660000167ab9 */ /* 0x000fe20000000a00 */
[----:B0-----:R-:W-:-:S05]  /*7530*/  VIADD R0, R0, 0xff ;  /* 0x000000ff00007836 */ /* 0x001fca0000000000 */
[----:B------:R-:W-:-:S04]  /*7540*/  SHF.R.S32.HI R3, RZ, 0x1f, R0 ;  /* 0x0000001fff037819 */ /* 0x000fc80000011400 */
[----:B------:R-:W-:Y:S01]  /*7550*/  LEA.HI R3, R3, R0, RZ, 0x8 ;  /* 0x0000000003037211 */ /* 0x000fe200078f40ff */
[----:B------:R-:W-:-:S03]  /*7560*/  IMAD.MOV.U32 R0, RZ, RZ, 0x1 ;  /* 0x00000001ff007424 */ /* 0x000fc600078e00ff */
[----:B------:R-:W-:-:S05]  /*7570*/  SHF.R.S32.HI R3, RZ, 0x8, R3 ;  /* 0x00000008ff037819 */ /* 0x000fca0000011403 */
[----:B------:R-:W-:-:S07]  /*7580*/  VIADD R10, R3, 0x1 ;  /* 0x00000001030a7836 */ /* 0x000fce0000000000 */
.L_x_146:
[----:B------:R-:W-:-:S03]  /*7590*/  UMOV UR6, 0xffffffff ;  /* 0xffffffff00067882 */ /* 0x000fc60000000000 */
[----:B------:R-:W-:Y:S05]  /*75a0*/  BRA.DIV UR6, `(.L_x_135) ;  /* 0x0000000e06a47947 */ /* 0x000fea000b800000 */
[----:B------:R-:W-:-:S13]  /*75b0*/  ELECT P6, URZ, PT ;  /* 0x00000000003f782f */ /* 0x000fda00038c0000 */
.L_x_156:
[----:B------:R-:W0:Y:S01]  /*75c0*/  LDC R4, c[0x0][0x28c] ;  /* 0x0000a300ff047b82 */ /* 0x000e220000000800 */
[----:B------:R-:W-:Y:S01]  /*75d0*/  BSSY B1, `(.L_x_136) ;  /* 0x0000043000017945 */ /* 0x000fe20003800000 */
[----:B0-----:R-:W-:-:S13]  /*75e0*/  ISETP.LT.OR P6, PT, R4, 0x1, !P6 ;  /* 0x000000010400780c */ /* 0x001fda00077c1670 */
[----:B------:R-:W-:Y:S05]  /*75f0*/  @P6 BRA `(.L_x_137) ;  /* 0x0000000400006947 */ /* 0x000fea0003800000 */
[----:B------:R-:W-:Y:S02]  /*7600*/  IMAD R19, R19, 0xc0, RZ ;  /* 0x000000c013137824 */ /* 0x000fe400078e02ff */
[----:B------:R-:W-:Y:S02]  /*7610*/  IMAD R20, R20, 0x30, RZ ;  /* 0x0000003014147824 */ /* 0x000fe400078e02ff */
[----:B------:R-:W-:Y:S02]  /*7620*/  IMAD.MOV.U32 R21, RZ, RZ, RZ ;  /* 0x000000ffff157224 */ /* 0x000fe400078e00ff */
[----:B------:R-:W-:Y:S02]  /*7630*/  IMAD.MOV.U32 R4, RZ, RZ, R10 ;  /* 0x000000ffff047224 */ /* 0x000fe400078e000a */
[----:B------:R-:W-:Y:S02]  /*7640*/  IMAD.MOV.U32 R5, RZ, RZ, R0 ;  /* 0x000000ffff057224 */ /* 0x000fe400078e0000 */
[----:B------:R-:W-:-:S07]  /*7650*/  IMAD.MOV.U32 R6, RZ, RZ, R12 ;  /* 0x000000ffff067224 */ /* 0x000fce00078e000c */
.L_x_141:
[----:B------:R-:W0:Y:S01]  /*7660*/  S2R R14, SR_CgaCtaId ;  /* 0x00000000000e7919 */ /* 0x000e220000008800 */
[----:B------:R-:W-:Y:S01]  /*7670*/  MOV R7, 0x400 ;  /* 0x0000040000077802 */ /* 0x000fe20000000f00 */
[----:B------:R-:W1:Y:S03]  /*7680*/  @!P2 LDC R9, c[0x0][0x500] ;  /* 0x00014000ff09ab82 */ /* 0x000e660000000800 */
[----:B0-----:R-:W-:Y:S02]  /*7690*/  LEA R15, R14, R7, 0x18 ;  /* 0x000000070e0f7211 */ /* 0x001fe400078ec0ff */
[----:B------:R-:W-:-:S03]  /*76a0*/  SHF.L.U32 R7, R5, 0x1f, RZ ;  /* 0x0000001f05077819 */ /* 0x000fc600000006ff */
[----:B------:R-:W-:-:S04]  /*76b0*/  IMAD R14, R6, 0x8, R15 ;  /* 0x00000008060e7824 */ /* 0x000fc800078e020f */
[----:B------:R-:W0:Y:S02]  /*76c0*/  SYNCS.PHASECHK.TRANS64.TRYWAIT P1, [R14+URZ+0x18], R7 ;  /* 0x000018070e0075a7 */ /* 0x000e24000802017f */
[----:B01----:R-:W-:Y:S05]  /*76d0*/  @!P1 BRA `(.L_x_138) ;  /* 0x0000000c00789947 */ /* 0x003fea0003800000 */
.L_x_157:
[----:B0-----:R-:W-:Y:S01]  /*76e0*/  PRMT R7, R11, 0x9910, RZ ;  /* 0x000099100b077816 */ /* 0x001fe200000000ff */
[----:B------:R0:W-:Y:S03]  /*76f0*/  @!P2 SYNCS.ARRIVE.TRANS64 RZ, [R14+URZ], R9 ;  /* 0x000000090effa9a7 */ /* 0x0001e6000800003f */
[----:B------:R-:W-:-:S13]  /*7700*/  ISETP.NE.AND P1, PT, R7, 0x2, PT ;  /* 0x000000020700780c */ /* 0x000fda0003f25270 */
[----:B0-----:R-:W-:Y:S05]  /*7710*/  @P1 BRA `(.L_x_139) ;  /* 0x0000000000041947 */ /* 0x001fea0003800000 */
[----:B------:R-:W-:Y:S01]  /*7720*/  BPT.TRAP 0x1 ;  /* 0x000000040000795c */ /* 0x000fe20000300000 */
.L_x_139:
[----:B------:R-:W-:Y:S05]  /*7730*/  @P0 BRA `(.L_x_140) ;  /* 0x0000000000040947 */ /* 0x000fea0003800000 */
[----:B------:R-:W-:Y:S01]  /*7740*/  BPT.TRAP 0x1 ;  /* 0x000000040000795c */ /* 0x000fe20000300000 */
.L_x_140:
[C-C-:B------:R-:W-:Y:S01]  /*7750*/  IMAD R7, R6.reuse, 0xc000, R15.reuse ;  /* 0x0000c00006077824 */ /* 0x140fe200078e020f */
[----:B------:R-:W-:Y:S01]  /*7760*/  R2UR UR34, R21 ;  /* 0x00000000152272ca */ /* 0x000fe200000e0000 */
[----:B------:R-:W-:Y:S01]  /*7770*/  IMAD R15, R6, 0x3000, R15 ;  /* 0x00003000060f7824 */ /* 0x000fe200078e020f */
[----:B------:R-:W-:Y:S01]  /*7780*/  R2UR UR33, R14 ;  /* 0x000000000e2172ca */ /* 0x000fe200000e0000 */
[----:B------:R-:W-:Y:S01]  /*7790*/  VIADD R4, R4, 0xffffffff ;  /* 0xffffffff04047836 */ /* 0x000fe20000000000 */
[----:B------:R-:W-:Y:S01]  /*77a0*/  R2UR UR24, R7 ;  /* 0x00000000071872ca */ /* 0x000fe200000e0000 */
[----:B------:R-:W-:Y:S01]  /*77b0*/  UIADD3 UR6, UP0, UR22, 0xf0, URZ ;  /* 0x000000f016067890 */ /* 0x000fe2000ff1e03f */
[----:B------:R-:W-:Y:S01]  /*77c0*/  R2UR UR8, R15 ;  /* 0x000000000f0872ca */ /* 0x000fe200000e0000 */
[----:B------:R-:W-:Y:S01]  /*77d0*/  UIADD3 UR30, UP1, UR22, 0x1f0, URZ ;  /* 0x000001f0161e7890 */ /* 0x000fe2000ff3e03f */
[----:B------:R-:W-:Y:S01]  /*77e0*/  R2UR UR36, R8 ;  /* 0x00000000082472ca */ /* 0x000fe200000e0000 */
[----:B------:R-:W-:Y:S01]  /*77f0*/  UIADD3.X UR7, URZ, UR23, URZ, UP0, !UPT ;  /* 0x000000173f077290 */ /* 0x000fe200087fe43f */
[----:B------:R-:W-:Y:S01]  /*7800*/  R2UR UR35, R19 ;  /* 0x00000000132372ca */ /* 0x000fe200000e0000 */
[----:B------:R-:W-:Y:S01]  /*7810*/  UIADD3.X UR31, URZ, UR23, URZ, UP1, !UPT ;  /* 0x000000173f1f7290 */ /* 0x000fe20008ffe43f */
[----:B------:R-:W-:Y:S01]  /*7820*/  R2UR UR19, R20 ;  /* 0x00000000141372ca */ /* 0x000fe200000e0000 */
[----:B------:R-:W-:Y:S01]  /*7830*/  UIADD3 UR26, UR34, 0x80, URZ ;  /* 0x00000080221a7890 */ /* 0x000fe2000fffe03f */
[----:B------:R-:W-:Y:S01]  /*7840*/  ISETP.GT.AND P3, PT, R4, 0x1, PT ;  /* 0x000000010400780c */ /* 0x000fe20003f64270 */
[----:B------:R-:W-:Y:S01]  /*7850*/  VIADD R6, R6, 0x1 ;  /* 0x0000000106067836 */ /* 0x000fe20000000000 */
[----:B------:R-:W-:Y:S01]  /*7860*/  UMOV UR14, 0x0 ;  /* 0x00000000000e7882 */ /* 0x000fe20000000000 */
[----:B------:R-:W-:Y:S01]  /*7870*/  UIADD3 UR32, UR24, 0x100, URZ ;  /* 0x0000010018207890 */ /* 0x000fe2000fffe03f */
[----:B------:R-:W-:Y:S01]  /*7880*/  VIADD R21, R21, 0x100 ;  /* 0x0000010015157836 */ /* 0x000fe20000000000 */
[----:B------:R-:W-:Y:S01]  /*7890*/  UIADD3 UR24, UR24, 0x6100, URZ ;  /* 0x0000610018187890 */ /* 0x000fe2000fffe03f */
[----:B------:R-:W-:Y:S01]  /*78a0*/  ISETP.NE.AND P1, PT, R6, 0x3, PT ;  /* 0x000000030600780c */ /* 0x000fe20003f25270 */
[----:B------:R-:W-:-:S02]  /*78b0*/  UIADD3 UR16, UR8, 0x24100, URZ ;  /* 0x0002410008107890 */ /* 0x000fc4000fffe03f */
[----:B------:R-:W-:Y:S01]  /*78c0*/  UIADD3 UR8, UR8, 0x25900, URZ ;  /* 0x0002590008087890 */ /* 0x000fe2000fffe03f */
[----:B------:R-:W-:Y:S01]  /*78d0*/  SEL R14, RZ, 0x1, P1 ;  /* 0x00000001ff0e7807 */ /* 0x000fe20000800000 */
[----:B------:R-:W-:Y:S01]  /*78e0*/  UMOV UR15, 0x10000000 ;  /* 0x10000000000f7882 */ /* 0x000fe20000000000 */
[----:B------:R-:W-:Y:S01]  /*78f0*/  UMOV UR25, UR33 ;  /* 0x0000002100197c82 */ /* 0x000fe20008000000 */
[----:B------:R-:W-:Y:S01]  /*7900*/  UMOV UR28, UR36 ;  /* 0x00000024001c7c82 */ /* 0x000fe20008000000 */
[----:B------:R-:W-:Y:S01]  /*7910*/  UMOV UR27, UR35 ;  /* 0x00000023001b7c82 */ /* 0x000fe20008000000 */
[----:B------:R-:W-:Y:S01]  /*7920*/  UMOV UR17, UR33 ;  /* 0x0000002100117c82 */ /* 0x000fe20008000000 */
[----:B------:R-:W-:Y:S01]  /*7930*/  UMOV UR18, UR34 ;  /* 0x0000002200127c82 */ /* 0x000fe20008000000 */
[----:B------:R-:W-:Y:S01]  /*7940*/  UMOV UR20, UR36 ;  /* 0x0000002400147c82 */ /* 0x000fe20008000000 */
[----:B------:R0:W-:Y:S01]  /*7950*/  UTMALDG.3D [UR32], [UR6], desc[UR14] ;  /* 0x00000e20060075b4 */ /* 0x0001e20008011000 */
[----:B------:R-:W-:Y:S01]  /*7960*/  UMOV UR9, UR33 ;  /* 0x0000002100097c82 */ /* 0x000fe20008000000 */
[----:B------:R-:W-:Y:S01]  /*7970*/  UMOV UR11, UR19 ;  /* 0x00000013000b7c82 */ /* 0x000fe20008000000 */
[----:B------:R-:W-:Y:S01]  /*7980*/  UMOV UR12, UR36 ;  /* 0x00000024000c7c82 */ /* 0x000fe20008000000 */
[----:B------:R-:W-:Y:S01]  /*7990*/  UMOV UR10, UR26 ;  /* 0x0000001a000a7c82 */ /* 0x000fe20008000000 */
[----:B------:R-:W-:-:S02]  /*79a0*/  LOP3.LUT R5, R5, R14, RZ, 0x3c, !PT ;  /* 0x0000000e05057212 */ /* 0x000fc400078e3cff */
[----:B------:R-:W-:Y:S01]  /*79b0*/  SEL R6, R6, RZ, P1 ;  /* 0x000000ff06067207 */ /* 0x000fe20000800000 */
[----:B------:R0:W-:Y:S01]  /*79c0*/  UTMALDG.3D [UR24], [UR6], desc[UR14] ;  /* 0x00000e18060075b4 */ /* 0x0001e20008011000 */
[----:B------:R0:W-:Y:S01]  /*79d0*/  UTMALDG.3D [UR16], [UR30], desc[UR14] ;  /* 0x00000e101e0075b4 */ /* 0x0001e20008011000 */
[----:B------:R0:W-:Y:S02]  /*79e0*/  UTMALDG.3D [UR8], [UR30], desc[UR14] ;  /* 0x00000e081e0075b4 */ /* 0x0001e40008011000 */
[----:B0-----:R-:W-:Y:S05]  /*79f0*/  @P3 BRA `(.L_x_141) ;  /* 0xfffffffc00183947 */ /* 0x001fea000383ffff */
.L_x_137:
[----:B------:R-:W-:Y:S05]  /*7a00*/  BSYNC B1 ;  /* 0x0000000000017941 */ /* 0x000fea0003800000 */
.L_x_136:
[----:B------:R-:W-:Y:S01]  /*7a10*/  LOP3.LUT P3, RZ, R13, 0xff, RZ, 0xc0, !PT ;  /* 0x000000ff0dff7812 */ /* 0x000fe2000786c0ff */
[----:B------:R-:W-:Y:S01]  /*7a20*/  IMAD.IADD R12, R3, 0x1, R12 ;  /* 0x00000001030c7824 */ /* 0x000fe200078e020c */
[----:B------:R-:W-:Y:S01]  /*7a30*/  IADD3 R16, P4, R16, UR38, RZ ;  /* 0x0000002610107c10 */ /* 0x000fe2000ff9e0ff */
[----:B------:R-:W-:Y:S01]  /*7a40*/  ULDC.64 UR6, c[0x0][0x650] ;  /* 0x0001940000067ab9 */ /* 0x000fe20000000a00 */
[----:B------:R-:W-:Y:S01]  /*7a50*/  BSSY B1, `(.L_x_142) ;  /* 0x000006a000017945 */ /* 0x000fe20003800000 */
[----:B------:R-:W-:Y:S01]  /*7a60*/  IMAD.MOV.U32 R19, RZ, RZ, -0x1 ;  /* 0xffffffffff137424 */ /* 0x000fe200078e00ff */
[----:B------:R-:W-:Y:S01]  /*7a70*/  ISETP.GT.U32.AND P1, PT, R12, 0x2, PT ;  /* 0x000000020c00780c */ /* 0x000fe20003f24070 */
[----:B------:R-:W-:Y:S01]  /*7a80*/  IMAD.MOV.U32 R20, RZ, RZ, -0x1 ;  /* 0xffffffffff147424 */ /* 0x000fe200078e00ff */
[----:B------:R-:W-:Y:S01]  /*7a90*/  IADD3.X R17, R17, UR40, RZ, P4, !PT ;  /* 0x0000002811117c10 */ /* 0x000fe2000a7fe4ff */
[----:B------:R-:W-:Y:S01]  /*7aa0*/  IMAD.MOV.U32 R8, RZ, RZ, -0x1 ;  /* 0xffffffffff087424 */ /* 0x000fe200078e00ff */
[----:B------:R-:W-:-:S02]  /*7ab0*/  ISETP.LT.U32.AND P1, PT, R3, 0x3, P1 ;  /* 0x000000030300780c */ /* 0x000fc40000f21070 */
[----:B------:R-:W-:Y:S01]  /*7ac0*/  PRMT R13, RZ, 0x7610, R13 ;  /* 0x00007610ff0d7816 */ /* 0x000fe2000000000d */
[----:B------:R-:W0:Y:S01]  /*7ad0*/  @P3 S2R R5, SR_CgaCtaId ;  /* 0x0000000000053919 */ /* 0x000e220000008800 */
[----:B------:R-:W-:-:S04]  /*7ae0*/  @P3 MOV R4, 0x400 ;  /* 0x0000040000043802 */ /* 0x000fc80000000f00 */
[----:B0-----:R-:W-:Y:S01]  /*7af0*/  @P3 LEA R6, R5, R4, 0x18 ;  /* 0x0000000405063211 */ /* 0x001fe200078ec0ff */
[----:B------:R-:W-:-:S03]  /*7b00*/  IMAD.WIDE.U32 R4, R12, -0x55555555, RZ ;  /* 0xaaaaaaab0c047825 */ /* 0x000fc600078e00ff */
[----:B------:R0:W-:Y:S01]  /*7b10*/  @P3 SYNCS.ARRIVE.TRANS64.A1T0 RZ, [R6+URZ+0x48], RZ ;  /* 0x000048ff06ff39a7 */ /* 0x0001e2000810003f */
[----:B------:R-:W-:Y:S02]  /*7b20*/  ISETP.GE.U32.AND P3, PT, R3, 0x3, PT ;  /* 0x000000030300780c */ /* 0x000fe40003f66070 */
[----:B------:R-:W-:Y:S02]  /*7b30*/  SHF.R.U32.HI R7, RZ, 0x1, R5 ;  /* 0x00000001ff077819 */ /* 0x000fe40000011605 */
[----:B------:R-:W-:Y:S02]  /*7b40*/  SEL R5, RZ, 0x1, !P1 ;  /* 0x00000001ff057807 */ /* 0x000fe40004800000 */
[----:B------:R-:W-:Y:S01]  /*7b50*/  ISETP.GE.U32.AND P1, PT, R16, UR6, PT ;  /* 0x0000000610007c0c */ /* 0x000fe2000bf26070 */
[----:B------:R-:W-:Y:S01]  /*7b60*/  IMAD R12, R7, -0x3, R12 ;  /* 0xfffffffd070c7824 */ /* 0x000fe200078e020c */
[----:B------:R-:W-:Y:S02]  /*7b70*/  LOP3.LUT R0, R0, R5, RZ, 0x3c, !PT ;  /* 0x0000000500007212 */ /* 0x000fe400078e3cff */
[----:B------:R-:W-:-:S02]  /*7b80*/  ISETP.GE.U32.AND.EX P1, PT, R17, UR7, PT, P1 ;  /* 0x0000000711007c0c */ /* 0x000fc4000bf26110 */
[----:B------:R-:W-:Y:S02]  /*7b90*/  PRMT R4, RZ, 0x7610, R4 ;  /* 0x00007610ff047816 */ /* 0x000fe40000000004 */
[----:B------:R-:W-:-:S09]  /*7ba0*/  @P3 LOP3.LUT R0, R0, 0x1, R7, 0x78, !PT ;  /* 0x0000000100003812 */ /* 0x000fd200078e7807 */
[----:B0-----:R-:W-:Y:S05]  /*7bb0*/  @P1 BRA `(.L_x_143) ;  /* 0x00000004004c1947 */ /* 0x001fea0003800000 */
[----:B------:R-:W-:Y:S01]  /*7bc0*/  ULDC.64 UR6, c[0x0][0x628] ;  /* 0x00018a0000067ab9 */ /* 0x000fe20000000a00 */
[----:B------:R-:W0:Y:S01]  /*7bd0*/  S2R R15, SR_CTAID.X ;  /* 0x00000000000f7919 */ /* 0x000e220000002500 */
[----:B------:R-:W-:Y:S01]  /*7be0*/  ISETP.NE.U32.AND P1, PT, RZ, UR6, PT ;  /* 0x00000006ff007c0c */ /* 0x000fe2000bf25070 */
[----:B------:R-:W-:Y:S01]  /*7bf0*/  ULDC UR9, c[0x0][0x630] ;  /* 0x00018c0000097ab9 */ /* 0x000fe20000000800 */
[----:B------:R-:W-:Y:S01]  /*7c00*/  IMAD.MOV.U32 R4, RZ, RZ, R16 ;  /* 0x000000ffff047224 */ /* 0x000fe200078e0010 */
[----:B------:R-:W1:Y:S01]  /*7c10*/  S2R R14, SR_CTAID.Y ;  /* 0x00000000000e7919 */ /* 0x000e620000002600 */
[----:B------:R-:W-:Y:S01]  /*7c20*/  ISETP.NE.AND.EX P1, PT, RZ, UR7, PT, P1 ;  /* 0x00000007ff007c0c */ /* 0x000fe2000bf25310 */
[----:B------:R-:W-:-:S12]  /*7c30*/  IMAD.MOV.U32 R5, RZ, RZ, R17 ;  /* 0x000000ffff057224 */ /* 0x000fd800078e0011 */
[----:B------:R-:W-:Y:S05]  /*7c40*/  @!P1 BRA `(.L_x_144) ;  /* 0x0000000000289947 */ /* 0x000fea0003800000 */
[----:B------:R-:W-:Y:S02]  /*7c50*/  ULDC UR8, c[0x0][0x634] ;  /* 0x00018d0000087ab9 */ /* 0x000fe40000000800 */
[----:B------:R-:W-:-:S05]  /*7c60*/  IADD3 R9, P1, R16, UR8, RZ ;  /* 0x0000000810097c10 */ /* 0x000fca000ff3e0ff */
[----:B------:R-:W-:-:S04]  /*7c70*/  IMAD.X R19, RZ, RZ, R17, P1 ;  /* 0x000000ffff137224 */ /* 0x000fc800008e0611 */
[----:B------:R-:W-:-:S04]  /*7c80*/  IMAD.WIDE.U32 R6, R19, UR6, RZ ;  /* 0x0000000613067c25 */ /* 0x000fc8000f8e00ff */
[----:B------:R-:W-:-:S04]  /*7c90*/  IMAD.WIDE.U32 R6, P1, R9, UR7, R6 ;  /* 0x0000000709067c25 */ /* 0x000fc8000f820006 */
[----:B------:R-:W-:-:S04]  /*7ca0*/  IMAD.WIDE.U32 R8, R9, UR6, RZ ;  /* 0x0000000609087c25 */ /* 0x000fc8000f8e00ff */
[----:B------:R-:W-:Y:S01]  /*7cb0*/  IMAD.X R5, RZ, RZ, RZ, P1 ;  /* 0x000000ffff057224 */ /* 0x000fe200008e06ff */
[----:B------:R-:W-:Y:S01]  /*7cc0*/  IADD3 RZ, P1, R9, R6, RZ ;  /* 0x0000000609ff7210 */ /* 0x000fe20007f3e0ff */
[----:B------:R-:W-:-:S04]  /*7cd0*/  IMAD.MOV.U32 R4, RZ, RZ, R7 ;  /* 0x000000ffff047224 */ /* 0x000fc800078e0007 */
[----:B------:R-:W-:-:S08]  /*7ce0*/  IMAD.WIDE.U32.X R4, R19, UR7, R4, P1 ;  /* 0x0000000713047c25 */ /* 0x000fd000088e0404 */
.L_x_144:
[--C-:B------:R-:W-:Y:S01]  /*7cf0*/  SHF.R.U64 R8, R4, UR9, R5.reuse ;  /* 0x0000000904087c19 */ /* 0x100fe20008001205 */
[----:B------:R-:W-:Y:S01]  /*7d00*/  ULDC.64 UR6, c[0x0][0x620] ;  /* 0x0001880000067ab9 */ /* 0x000fe20000000a00 */
[----:B------:R-:W-:Y:S01]  /*7d10*/  SHF.R.U32.HI R4, RZ, UR9, R5 ;  /* 0x00000009ff047c19 */ /* 0x000fe20008011605 */
[----:B------:R-:W2:Y:S01]  /*7d20*/  LDC R24, c[0x0][0x144] ;  /* 0x00005100ff187b82 */ /* 0x000ea20000000800 */
[----:B------:R-:W-:Y:S01]  /*7d30*/  IADD3 R7, P1, RZ, -R8, RZ ;  /* 0x80000008ff077210 */ /* 0x000fe20007f3e0ff */
[----:B------:R-:W-:Y:S01]  /*7d40*/  ULDC.64 UR10, c[0x0][0x640] ;  /* 0x00019000000a7ab9 */ /* 0x000fe20000000a00 */
[----:B0-----:R-:W-:Y:S01]  /*7d50*/  I2FP.F32.U32 R9, R15 ;  /* 0x0000000f00097245 */ /* 0x001fe20000201000 */
[----:B------:R-:W-:Y:S02]  /*7d60*/  ULDC UR8, c[0x0][0x608] ;  /* 0x0001820000087ab9 */ /* 0x000fe40000000800 */
[----:B------:R-:W-:Y:S01]  /*7d70*/  IMAD.X R4, RZ, RZ, ~R4, P1 ;  /* 0x000000ffff047224 */ /* 0x000fe200008e0e04 */
[----:B------:R-:W-:Y:S01]  /*7d80*/  ISETP.NE.U32.AND P1, PT, RZ, UR10, PT ;  /* 0x0000000aff007c0c */ /* 0x000fe2000bf25070 */
[----:B------:R-:W0:Y:S02]  /*7d90*/  LDC R21, c[0x0][0x148] ;  /* 0x00005200ff157b82 */ /* 0x000e240000000800 */
[----:B------:R-:W-:Y:S01]  /*7da0*/  IMAD R6, R4, UR6, RZ ;  /* 0x0000000604067c24 */ /* 0x000fe2000f8e02ff */
[----:B------:R-:W-:Y:S01]  /*7db0*/  ISETP.NE.AND.EX P1, PT, RZ, UR11, PT, P1 ;  /* 0x0000000bff007c0c */ /* 0x000fe2000bf25310 */
[----:B------:R-:W-:Y:S01]  /*7dc0*/  IMAD.WIDE.U32 R4, R7, UR6, R16 ;  /* 0x0000000607047c25 */ /* 0x000fe2000f8e0010 */
[----:B------:R-:W-:-:S03]  /*7dd0*/  ULDC UR6, c[0x0][0x150] ;  /* 0x0000540000067ab9 */ /* 0x000fc60000000800 */
[----:B------:R-:W-:Y:S02]  /*7de0*/  IMAD R7, R7, UR7, R6 ;  /* 0x0000000707077c24 */ /* 0x000fe4000f8e0206 */
[----:B------:R-:W-:Y:S01]  /*7df0*/  FMUL R6, R9, UR6 ;  /* 0x0000000609067c20 */ /* 0x000fe20008400000 */
[----:B------:R-:W-:Y:S01]  /*7e00*/  ULDC UR6, c[0x0][0x618] ;  /* 0x0001860000067ab9 */ /* 0x000fe20000000800 */
[----:B------:R-:W-:Y:S01]  /*7e10*/  ULDC UR7, c[0x0][0x154] ;  /* 0x0000550000077ab9 */ /* 0x000fe20000000800 */
[----:B------:R-:W-:-:S03]  /*7e20*/  IMAD.IADD R5, R5, 0x1, R7 ;  /* 0x0000000105057824 */ /* 0x000fc600078e0207 */
[----:B------:R-:W3:Y:S02]  /*7e30*/  F2I.U32.TRUNC.NTZ R6, R6 ;  /* 0x0000000600067305 */ /* 0x000ee4000020f000 */
[----:B------:R-:W-:Y:S02]  /*7e40*/  SHF.R.U64 R9, R4, UR6, R5 ;  /* 0x0000000604097c19 */ /* 0x000fe40008001205 */
[----:B-1----:R-:W-:-:S05]  /*7e50*/  I2FP.F32.U32 R4, R14 ;  /* 0x0000000e00047245 */ /* 0x002fca0000201000 */
[----:B------:R-:W-:Y:S01]  /*7e60*/  FMUL R22, R4, UR7 ;  /* 0x0000000704167c20 */ /* 0x000fe20008400000 */
[----:B------:R-:W-:Y:S01]  /*7e70*/  SHF.R.U32.HI R4, RZ, UR6, R5 ;  /* 0x00000006ff047c19 */ /* 0x000fe20008011605 */
[----:B------:R-:W-:-:S03]  /*7e80*/  ULDC UR6, c[0x0][0x658] ;  /* 0x0001960000067ab9 */ /* 0x000fc60000000800 */
[--C-:B------:R-:W-:Y:S01]  /*7e90*/  SHF.R.U64 R20, R9, UR8, R4.reuse ;  /* 0x0000000809147c19 */ /* 0x100fe20008001204 */
[----:B------:R-:W1:Y:S01]  /*7ea0*/  F2I.U32.TRUNC.NTZ R22, R22 ;  /* 0x0000001600167305 */ /* 0x000e62000020f000 */
[----:B------:R-:W-:Y:S01]  /*7eb0*/  SHF.R.U32.HI R5, RZ, UR8, R4 ;  /* 0x00000008ff057c19 */ /* 0x000fe20008011604 */
[----:B---3--:R-:W-:-:S03]  /*7ec0*/  IMAD.MOV R6, RZ, RZ, -R6 ;  /* 0x000000ffff067224 */ /* 0x008fc600078e0a06 */
[----:B------:R-:W-:Y:S01]  /*7ed0*/  SHF.R.U64 R19, R20, UR6, R5 ;  /* 0x0000000614137c19 */ /* 0x000fe20008001205 */
[----:B--2---:R-:W-:Y:S01]  /*7ee0*/  IMAD R15, R24, R6, R15 ;  /* 0x00000006180f7224 */ /* 0x004fe200078e020f */
[----:B------:R-:W-:-:S03]  /*7ef0*/  SHF.R.U32.HI R23, RZ, UR6, R5 ;  /* 0x00000006ff177c19 */ /* 0x000fc60008011605 */
[----:B------:R-:W-:Y:S02]  /*7f00*/  IMAD.MOV.U32 R4, RZ, RZ, R19 ;  /* 0x000000ffff047224 */ /* 0x000fe400078e0013 */
[----:B------:R-:W-:Y:S01]  /*7f10*/  IMAD.MOV.U32 R5, RZ, RZ, R23 ;  /* 0x000000ffff057224 */ /* 0x000fe200078e0017 */
[----:B-1----:R-:W-:Y:S06]  /*7f20*/  @!P1 BRA `(.L_x_145) ;  /* 0x0000000000289947 */ /* 0x002fec0003800000 */
[----:B------:R-:W-:Y:S02]  /*7f30*/  ULDC UR6, c[0x0][0x64c] ;  /* 0x0001930000067ab9 */ /* 0x000fe40000000800 */
[----:B------:R-:W-:-:S05]  /*7f40*/  IADD3 R5, P1, R19, UR6, RZ ;  /* 0x0000000613057c10 */ /* 0x000fca000ff3e0ff */
[----:B------:R-:W-:-:S04]  /*7f50*/  IMAD.X R23, RZ, RZ, R23, P1 ;  /* 0x000000ffff177224 */ /* 0x000fc800008e0617 */
[----:B------:R-:W-:-:S04]  /*7f60*/  IMAD.WIDE.U32 R6, R23, UR10, RZ ;  /* 0x0000000a17067c25 */ /* 0x000fc8000f8e00ff */
[----:B------:R-:W-:-:S04]  /*7f70*/  IMAD.WIDE.U32 R6, P1, R5, UR11, R6 ;  /* 0x0000000b05067c25 */ /* 0x000fc8000f820006 */
[----:B------:R-:W-:-:S04]  /*7f80*/  IMAD.WIDE.U32 R4, R5, UR10, RZ ;  /* 0x0000000a05047c25 */ /* 0x000fc8000f8e00ff */
[----:B------:R-:W-:Y:S01]  /*7f90*/  IMAD.MOV.U32 R4, RZ, RZ, R7 ;  /* 0x000000ffff047224 */ /* 0x000fe200078e0007 */
[----:B------:R-:W-:Y:S01]  /*7fa0*/  IADD3 RZ, P3, R5, R6, RZ ;  /* 0x0000000605ff7210 */ /* 0x000fe20007f7e0ff */
[----:B------:R-:W-:-:S04]  /*7fb0*/  IMAD.X R5, RZ, RZ, RZ, P1 ;  /* 0x000000ffff057224 */ /* 0x000fc800008e06ff */
[----:B------:R-:W-:-:S08]  /*7fc0*/  IMAD.WIDE.U32.X R4, R23, UR11, R4, P3 ;  /* 0x0000000b17047c25 */ /* 0x000fd000098e0404 */
.L_x_145:
[----:B------:R-:W-:Y:S01]  /*7fd0*/  ISETP.NE.AND P1, PT, R2, 0x1, PT ;  /* 0x000000010200780c */ /* 0x000fe20003f25270 */
[----:B------:R-:W-:Y:S01]  /*7fe0*/  ULDC UR6, c[0x0][0x648] ;  /* 0x0001920000067ab9 */ /* 0x000fe20000000800 */
[----:B------:R-:W-:Y:S01]  /*7ff0*/  LOP3.LUT R20, R20, UR13, RZ, 0xc0, !PT ;  /* 0x0000000d14147c12 */ /* 0x000fe2000f8ec0ff */
[----:B------:R-:W-:Y:S01]  /*8000*/  IMAD.MOV R22, RZ, RZ, -R22 ;  /* 0x000000ffff167224 */ /* 0x000fe200078e0a16 */
[----:B------:R-:W-:Y:S01]  /*8010*/  SHF.R.U64 R5, R4, UR6, R5 ;  /* 0x0000000604057c19 */ /* 0x000fe20008001205 */
[----:B------:R-:W-:Y:S01]  /*8020*/  ULDC UR6, c[0x0][0x638] ;  /* 0x00018e0000067ab9 */ /* 0x000fe20000000800 */
[----:B------:R-:W-:Y:S01]  /*8030*/  LOP3.LUT R6, R9, UR4, RZ, 0xc0, !PT ;  /* 0x0000000409067c12 */ /* 0x000fe2000f8ec0ff */
[----:B------:R-:W-:Y:S02]  /*8040*/  ULDC UR7, c[0x0][0x610] ;  /* 0x0001840000077ab9 */ /* 0x000fe40000000800 */
[----:B------:R-:W-:Y:S02]  /*8050*/  IMAD.MOV R4, RZ, RZ, -R5 ;  /* 0x000000ffff047224 */ /* 0x000fe400078e0a05 */
[----:B------:R-:W-:-:S02]  /*8060*/  IMAD R20, R5, UR5, R20 ;  /* 0x0000000505147c24 */ /* 0x000fc4000f8e0214 */
[----:B0-----:R-:W-:Y:S02]  /*8070*/  @P1 IMAD R15, R21, R22, R14 ;  /* 0x00000016150f1224 */ /* 0x001fe400078e020e */
[----:B------:R-:W-:Y:S01]  /*8080*/  IMAD R19, R4, UR6, R19 ;  /* 0x0000000604137c24 */ /* 0x000fe2000f8e0213 */
[----:B------:R-:W-:Y:S01]  /*8090*/  ULDC UR6, c[0x0][0x600] ;  /* 0x0001800000067ab9 */ /* 0x000fe20000000800 */
[----:B------:R-:W-:Y:S02]  /*80a0*/  IMAD R15, R20, UR7, R15 ;  /* 0x00000007140f7c24 */ /* 0x000fe4000f8e020f */
[----:B------:R-:W-:Y:S02]  /*80b0*/  IMAD R6, R19, UR6, R6 ;  /* 0x0000000613067c24 */ /* 0x000fe4000f8e0206 */
[----:B------:R-:W-:-:S03]  /*80c0*/  IMAD.MOV.U32 R4, RZ, RZ, 0x1 ;  /* 0x00000001ff047424 */ /* 0x000fc600078e00ff */
[----:B------:R-:W-:Y:S02]  /*80d0*/  SEL R20, R6, R15, !P1 ;  /* 0x0000000f06147207 */ /* 0x000fe40004800000 */
[----:B------:R-:W-:-:S07]  /*80e0*/  SEL R19, R15, R6, !P1 ;  /* 0x000000060f137207 */ /* 0x000fce0004800000 */
.L_x_143:
[----:B------:R-:W-:Y:S05]  /*80f0*/  BSYNC B1 ;  /* 0x0000000000017941 */ /* 0x000fea0003800000 */
.L_x_142:
[----:B------:R-:W-:-:S13]  /*8100*/  LOP3.LUT P1, RZ, R4, 0xff, RZ, 0xc0, !PT ;  /* 0x000000ff04ff7812 */ /* 0x000fda000782c0ff */
[----:B------:R-:W-:Y:S05]  /*8110*/  @P1 BRA `(.L_x_146) ;  /* 0xfffffff4001c1947 */ /* 0x000fea000383ffff */
[----:B------:R-:W-:Y:S05]  /*8120*/  BSYNC B0 ;  /* 0x0000000000007941 */ /* 0x000fea0003800000 */
.L_x_134:
[----:B------:R-:W-:-:S03]  /*8130*/  UMOV UR6, 0xffffffff ;  /* 0xffffffff00067882 */ /* 0x000fc60000000000 */
[----:B------:R-:W-:Y:S05]  /*8140*/  BRA.DIV UR6, `(.L_x_147) ;  /* 0x0000000206f07947 */ /* 0x000fea000b800000 */
[----:B------:R-:W-:-:S13]  /*8150*/  ELECT P6, URZ, PT ;  /* 0x00000000003f782f */ /* 0x000fda00038c0000 */
.L_x_160:
[----:B------:R-:W-:Y:S04]  /*8160*/  BSSY B0, `(.L_x_148) ;  /* 0x0000022000007945 */ /* 0x000fe80003800000 */
[----:B------:R-:W-:Y:S05]  /*8170*/  @!P6 BRA `(.L_x_149) ;  /* 0x000000000080e947 */ /* 0x000fea0003800000 */
[----:B------:R-:W-:-:S04]  /*8180*/  LOP3.LUT R18, R18, 0x2, RZ, 0xfc, !PT ;  /* 0x0000000212127812 */ /* 0x000fc800078efcff */
[----:B------:R-:W-:-:S13]  /*8190*/  ISETP.NE.AND P0, PT, R18, 0x3, PT ;  /* 0x000000031200780c */ /* 0x000fda0003f05270 */
[----:B------:R-:W-:Y:S05]  /*81a0*/  @!P0 BRA `(.L_x_150) ;  /* 0x0000000000048947 */ /* 0x000fea0003800000 */
[----:B------:R-:W-:Y:S01]  /*81b0*/  BPT.TRAP 0x1 ;  /* 0x000000040000795c */ /* 0x000fe20000300000 */
.L_x_150:
[----:B------:R-:W0:Y:S01]  /*81c0*/  S2R R3, SR_CgaCtaId ;  /* 0x0000000000037919 */ /* 0x000e220000008800 */
[----:B------:R-:W-:-:S04]  /*81d0*/  MOV R2, 0x400 ;  /* 0x0000040000027802 */ /* 0x000fc80000000f00 */
[----:B0-----:R-:W-:Y:S02]  /*81e0*/  LEA R3, R3, R2, 0x18 ;  /* 0x0000000203037211 */ /* 0x001fe400078ec0ff */
[----:B------:R-:W-:-:S03]  /*81f0*/  SHF.L.U32 R2, R0, 0x1f, RZ ;  /* 0x0000001f00027819 */ /* 0x000fc600000006ff */
[----:B------:R-:W-:-:S04]  /*8200*/  VIADD R3, R3, 0x18 ;  /* 0x0000001803037836 */ /* 0x000fc80000000000 */
[C---:B------:R-:W-:Y:S02]  /*8210*/  IMAD R7, R12.reuse, 0x8, R3 ;  /* 0x000000080c077824 */ /* 0x040fe400078e0203 */
[----:B------:R-:W-:Y:S02]  /*8220*/  VIADD R12, R12, 0x1 ;  /* 0x000000010c0c7836 */ /* 0x000fe40000000000 */
[----:B------:R-:W0:Y:S03]  /*8230*/  SYNCS.PHASECHK.TRANS64.TRYWAIT P0, [R7+URZ], R2 ;  /* 0x00000002070075a7 */ /* 0x000e26000800017f */
[----:B------:R-:W-:-:S04]  /*8240*/  ISETP.NE.AND P1, PT, R12, 0x3, PT ;  /* 0x000000030c00780c */ /* 0x000fc80003f25270 */
[----:B------:R-:W-:Y:S02]  /*8250*/  SEL R5, RZ, 0x1, P1 ;  /* 0x00000001ff057807 */ /* 0x000fe40000800000 */
[----:B------:R-:W-:Y:S02]  /*8260*/  SEL R12, R12, RZ, P1 ;  /* 0x000000ff0c0c7207 */ /* 0x000fe40000800000 */
[----:B------:R-:W-:-:S03]  /*8270*/  LOP3.LUT R5, R0, R5, RZ, 0x3c, !PT ;  /* 0x0000000500057212 */ /* 0x000fc600078e3cff */
[----:B------:R-:W-:Y:S01]  /*8280*/  IMAD R9, R12, 0x8, R3 ;  /* 0x000000080c097824 */ /* 0x000fe200078e0203 */
[----:B------:R-:W-:Y:S01]  /*8290*/  SHF.L.U32 R4, R5, 0x1f, RZ ;  /* 0x0000001f05047819 */ /* 0x000fe200000006ff */
[----:B0-----:R-:W-:Y:S06]  /*82a0*/  @!P0 BRA `(.L_x_151) ;  /* 0x0000000000b88947 */ /* 0x001fec0003800000 */
.L_x_161:
[----:B------:R-:W1:Y:S01]  /*82b0*/  SYNCS.PHASECHK.TRANS64.TRYWAIT P0, [R9+URZ], R4 ;  /* 0x00000004090075a7 */ /* 0x000e62000800017f */
[----:B------:R-:W-:-:S05]  /*82c0*/  VIADD R0, R12, 0x1 ;  /* 0x000000010c007836 */ /* 0x000fca0000000000 */
[----:B------:R-:W-:-:S04]  /*82d0*/  ISETP.NE.AND P1, PT, R0, 0x3, PT ;  /* 0x000000030000780c */ /* 0x000fc80003f25270 */
[----:B0-----:R-:W-:Y:S02]  /*82e0*/  SEL R2, RZ, 0x1, P1 ;  /* 0x00000001ff027807 */ /* 0x001fe40000800000 */
[----:B------:R-:W-:Y:S02]  /*82f0*/  SEL R0, R0, RZ, P1 ;  /* 0x000000ff00007207 */ /* 0x000fe40000800000 */
[----:B------:R-:W-:Y:S01]  /*8300*/  LOP3.LUT R2, R5, R2, RZ, 0x3c, !PT ;  /* 0x0000000205027212 */ /* 0x000fe200078e3cff */
[----:B-1----:R-:W-:Y:S06]  /*8310*/  @!P0 BRA `(.L_x_152) ;  /* 0x0000000000b08947 */ /* 0x002fec0003800000 */
.L_x_162:
[----:B------:R-:W-:Y:S01]  /*8320*/  IMAD R3, R0, 0x8, R3 ;  /* 0x0000000800037824 */ /* 0x000fe200078e0203 */
[----:B------:R-:W-:-:S07]  /*8330*/  SHF.L.U32 R0, R2, 0x1f, RZ ;  /* 0x0000001f02007819 */ /* 0x000fce00000006ff */
.L_x_153:
[----:B-1----:R1:W2:Y:S02]  /*8340*/  SYNCS.PHASECHK.TRANS64.TRYWAIT P0, [R3+URZ], R0 ;  /* 0x00000000030075a7 */ /* 0x0022a4000800017f */
[----:B--2---:R-:W-:Y:S05]  /*8350*/  @!P0 NANOSLEEP.SYNCS 0x989680 ;  /* 0x009896800000895d */ /* 0x004fea0003900000 */
[----:B------:R-:W2:Y:S02]  /*8360*/  @!P0 SYNCS.PHASECHK.TRANS64 P0, [R3+URZ], R0 ;  /* 0x00000000030085a7 */ /* 0x000ea4000800007f */
[----:B--2---:R-:W-:Y:S05]  /*8370*/  @!P0 BRA `(.L_x_153) ;  /* 0xfffffffc00f08947 */ /* 0x004fea000383ffff */
.L_x_149:
[----:B------:R-:W-:Y:S05]  /*8380*/  BSYNC B0 ;  /* 0x0000000000007941 */ /* 0x000fea0003800000 */
.L_x_148:
[----:B------:R-:W-:Y:S05]  /*8390*/  EXIT ;  /* 0x000000000000794d */ /* 0x000fea0003800000 */
.L_x_17:
[----:B-1----:R1:W2:Y:S02]  /*83a0*/  SYNCS.PHASECHK.TRANS64.TRYWAIT P1, [R3+URZ], R0 ;  /* 0x00000000030075a7 */ /* 0x0022a4000802017f */
[----:B--2---:R-:W-:Y:S05]  /*83b0*/  @!P1 NANOSLEEP.SYNCS 0x989680 ;  /* 0x009896800000995d */ /* 0x004fea0003900000 */
[----:B------:R-:W2:Y:S02]  /*83c0*/  @!P1 SYNCS.PHASECHK.TRANS64 P1, [R3+URZ], R0 ;  /* 0x00000000030095a7 */ /* 0x000ea4000802007f */
[----:B--2---:R-:W-:Y:S05]  /*83d0*/  @!P1 BRA `(.L_x_17) ;  /* 0xfffffffc00f09947 */ /* 0x004fea000383ffff */
[----:B------:R-:W-:Y:S05]  /*83e0*/  BRA `(.L_x_16) ;  /* 0xffffff9000247947 */ /* 0x000fea000383ffff */
.L_x_22:
[----:B-1----:R1:W2:Y:S02]  /*83f0*/  SYNCS.PHASECHK.TRANS64.TRYWAIT P1, [R5+URZ], R4 ;  /* 0x00000004050075a7 */ /* 0x0022a4000802017f */
[----:B--2---:R-:W-:Y:S05]  /*8400*/  @!P1 NANOSLEEP.SYNCS 0x989680 ;  /* 0x009896800000995d */ /* 0x004fea0003900000 */
[----:B------:R-:W2:Y:S02]  /*8410*/  @!P1 SYNCS.PHASECHK.TRANS64 P1, [R5+URZ], R4 ;  /* 0x00000004050095a7 */ /* 0x000ea4000802007f */
[----:B--2---:R-:W-:Y:S05]  /*8420*/  @!P1 BRA `(.L_x_22) ;  /* 0xfffffffc00f09947 */ /* 0x004fea000383ffff */
[----:B------:R-:W-:Y:S05]  /*8430*/  BRA `(.L_x_21) ;  /* 0xffffffa4002c7947 */ /* 0x000fea000383ffff */
.L_x_135:
[----:B------:R-:W-:Y:S01]  /*8440*/  BSSY B1, `(.L_x_154) ;  /* 0x0000006000017945 */ /* 0x000fe20003800000 */
[----:B------:R-:W-:-:S07]  /*8450*/  IMAD.MOV.U32 R15, RZ, RZ, -0x1 ;  /* 0xffffffffff0f7424 */ /* 0x000fce00078e00ff */
[----:B------:R-:W-:Y:S05]  /*8460*/  WARPSYNC.COLLECTIVE R15, `(.L_x_155) ;  /* 0x000000000f0c7348 */ /* 0x000fea0003c00000 */
[----:B------:R-:W-:Y:S02]  /*8470*/  ELECT P6, UR62, PT ;  /* 0x00000000003e782f */ /* 0x000fe400038c0000 */
[----:B------:R-:W-:Y:S01]  /*8480*/  MOV R14, UR62 ;  /* 0x0000003e000e7c02 */ /* 0x000fe20008000f00 */
[----:B------:R-:W-:Y:S10]  /*8490*/  ENDCOLLECTIVE ;  /* 0x000000000000791b */ /* 0x000ff40003800000 */
.L_x_155:
[----:B------:R-:W-:Y:S05]  /*84a0*/  BSYNC B1 ;  /* 0x0000000000017941 */ /* 0x000fea0003800000 */
.L_x_154:
[----:B------:R-:W-:Y:S05]  /*84b0*/  BRA `(.L_x_156) ;  /* 0xfffffff000407947 */ /* 0x000fea000383ffff */
.L_x_138:
[----:B0-----:R0:W1:Y:S02]  /*84c0*/  SYNCS.PHASECHK.TRANS64.TRYWAIT P1, [R14+URZ+0x18], R7 ;  /* 0x000018070e0075a7 */ /* 0x001064000802017f */
[----:B-1----:R-:W-:Y:S05]  /*84d0*/  @!P1 NANOSLEEP.SYNCS 0x989680 ;  /* 0x009896800000995d */ /* 0x002fea0003900000 */
[----:B------:R-:W1:Y:S02]  /*84e0*/  @!P1 SYNCS.PHASECHK.TRANS64 P1, [R14+URZ+0x18], R7 ;  /* 0x000018070e0095a7 */ /* 0x000e64000802007f */
[----:B-1----:R-:W-:Y:S05]  /*84f0*/  @!P1 BRA `(.L_x_138) ;  /* 0xfffffffc00f09947 */ /* 0x002fea000383ffff */
[----:B------:R-:W-:Y:S05]  /*8500*/  BRA `(.L_x_157) ;  /* 0xfffffff000747947 */ /* 0x000fea000383ffff */
.L_x_147:
[----:B------:R-:W-:Y:S01]  /*8510*/  BSSY B0, `(.L_x_158) ;  /* 0x0000006000007945 */ /* 0x000fe20003800000 */
[----:B------:R-:W-:-:S07]  /*8520*/  IMAD.MOV.U32 R15, RZ, RZ, -0x1 ;  /* 0xffffffffff0f7424 */ /* 0x000fce00078e00ff */
[----:B------:R-:W-:Y:S05]  /*8530*/  WARPSYNC.COLLECTIVE R15, `(.L_x_159) ;  /* 0x000000000f0c7348 */ /* 0x000fea0003c00000 */
[----:B------:R-:W-:Y:S02]  /*8540*/  ELECT P6, UR62, PT ;  /* 0x00000000003e782f */ /* 0x000fe400038c0000 */
[----:B------:R-:W-:Y:S01]  /*8550*/  MOV R14, UR62 ;  /* 0x0000003e000e7c02 */ /* 0x000fe20008000f00 */
[----:B------:R-:W-:Y:S10]  /*8560*/  ENDCOLLECTIVE ;  /* 0x000000000000791b */ /* 0x000ff40003800000 */
.L_x_159:
[----:B------:R-:W-:Y:S05]  /*8570*/  BSYNC B0 ;  /* 0x0000000000007941 */ /* 0x000fea0003800000 */
.L_x_158:
[----:B------:R-:W-:Y:S05]  /*8580*/  BRA `(.L_x_160) ;  /* 0xfffffff800f47947 */ /* 0x000fea000383ffff */
.L_x_151:
[----:B0-----:R0:W1:Y:S02]  /*8590*/  SYNCS.PHASECHK.TRANS64.TRYWAIT P0, [R7+URZ], R2 ;  /* 0x00000002070075a7 */ /* 0x001064000800017f */
[----:B-1----:R-:W-:Y:S05]  /*85a0*/  @!P0 NANOSLEEP.SYNCS 0x989680 ;  /* 0x009896800000895d */ /* 0x002fea0003900000 */
[----:B------:R-:W1:Y:S02]  /*85b0*/  @!P0 SYNCS.PHASECHK.TRANS64 P0, [R7+URZ], R2 ;  /* 0x00000002070085a7 */ /* 0x000e64000800007f */
[----:B-1----:R-:W-:Y:S05]  /*85c0*/  @!P0 BRA `(.L_x_151) ;  /* 0xfffffffc00f08947 */ /* 0x002fea000383ffff */
[----:B------:R-:W-:Y:S05]  /*85d0*/  BRA `(.L_x_161) ;  /* 0xfffffffc00347947 */ /* 0x000fea000383ffff */
.L_x_152:
[----:B0-----:R0:W1:Y:S02]  /*85e0*/  SYNCS.PHASECHK.TRANS64.TRYWAIT P0, [R9+URZ], R4 ;  /* 0x00000004090075a7 */ /* 0x001064000800017f */
[----:B-1----:R-:W-:Y:S05]  /*85f0*/  @!P0 NANOSLEEP.SYNCS 0x989680 ;  /* 0x009896800000895d */ /* 0x002fea0003900000 */
[----:B------:R-:W1:Y:S02]  /*8600*/  @!P0 SYNCS.PHASECHK.TRANS64 P0, [R9+URZ], R4 ;  /* 0x00000004090085a7 */ /* 0x000e64000800007f */
[----:B-1----:R-:W-:Y:S05]  /*8610*/  @!P0 BRA `(.L_x_152) ;  /* 0xfffffffc00f08947 */ /* 0x002fea000383ffff */
[----:B------:R-:W-:Y:S05]  /*8620*/  BRA `(.L_x_162) ;  /* 0xfffffffc003c7947 */ /* 0x000fea000383ffff */
.L_x_163:
[----:B------:R-:W-:-:S00]  /*8630*/  BRA `(.L_x_163) ;  /* 0xfffffffc00fc7947 */ /* 0x000fc0000383ffff */
[----:B------:R-:W-:-:S00]  /*8640*/  NOP ;  /* 0x0000000000007918 */ /* 0x000fc00000000000 */
        /* <DEDUP_REMOVED lines=11> */
.L_x_164:


//--------------------- .nv.global.init           --------------------------
	.section	.nv.global.init,"aw",@progbits
.nv.global.init:
	.type		$str$22,@object
	.size		$str$22,($str$23 - $str$22)
$str$22:
        /*0000*/ 	.byte	0x6b, 0x5f, 0x74, 0x69, 0x6c, 0x65, 0x5f, 0x63, 0x6f, 0x75, 0x6e, 0x74, 0x20, 0x3e, 0x3d, 0x20
        /*0010*/ 	.byte	0x31, 0x00
	.type		$str$23,@object
	.size		$str$23,(__unnamed_1 - $str$23)
$str$23:
        /*0012*/ 	.byte	0x2f, 0x74, 0x6d, 0x70, 0x2f, 0x63, 0x75, 0x74, 0x6c, 0x61, 0x73, 0x73, 0x5f, 0x73, 0x77, 0x65
        /*0022*/ 	.byte	0x65, 0x70, 0x5f, 0x73, 0x72, 0x63, 0x2f, 0x69, 0x6e, 0x63, 0x6c, 0x75, 0x64, 0x65, 0x2f, 0x63
        /*0032*/ 	.byte	0x75, 0x74, 0x6c, 0x61, 0x73, 0x73, 0x2f, 0x67, 0x65, 0x6d, 0x6d, 0x2f, 0x63, 0x6f, 0x6c, 0x6c
        /*0042*/ 	.byte	0x65, 0x63, 0x74, 0x69, 0x76, 0x65, 0x2f, 0x73, 0x6d, 0x39, 0x30, 0x5f, 0x6d, 0x6d, 0x61, 0x5f
        /*0052*/ 	.byte	0x74, 0x6d, 0x61, 0x5f, 0x67, 0x6d, 0x6d, 0x61, 0x5f, 0x73, 0x73, 0x5f, 0x77, 0x61, 0x72, 0x70
        /*0062*/ 	.byte	0x73, 0x70, 0x65, 0x63, 0x69, 0x61, 0x6c, 0x69, 0x7a, 0x65, 0x64, 0x2e, 0x68, 0x70, 0x70, 0x00
	.type		__unnamed_1,@object
	.size		__unnamed_1,(.L_0 - __unnamed_1)
__unnamed_1:
        /*0072*/ 	.byte	0x76, 0x6f, 0x69, 0x64, 0x20, 0x63, 0x75, 0x74, 0x6c, 0x61, 0x73, 0x73, 0x3a, 0x3a, 0x67, 0x65
        /* <DEDUP_REMOVED lines=172> */
        /*0b42*/ 	.byte	0x5d, 0x00
.L_0:


//--------------------- .nv.shared._ZN7cutlass13device_kernelINS_4gemm6kernel13GemmUniversalIN4cute5tupleIJiiiiEEENS1_10collective13CollectiveMmaINS1_34MainloopSm90TmaGmmaWarpSpecializedILi3ENS5_IJNS4_1CILi1EEESB_SB_EEENS1_35KernelTmaWarpSpecializedCooperativeEEENS5_IJNSA_ILi192EEENSA_ILi48EEENSA_ILi256EEEEEEaNS5_IJlSB_lEEEaSJ_NS4_8TiledMMAINS4_8MMA_AtomIJNS4_4SM904GMMA26MMA_64x16x32_S32S8S8_SS_TNEEEENS4_6LayoutINS5_IJNSA_ILi2EEESB_SB_EEENS5_IJSB_NSA_ILi0EEEST_EEEEENS5_IJNS4_10UnderscoreESW_SW_EEEEENS4_13SM90_TMA_LOADENS4_14ComposedLayoutINS4_7SwizzleILi3ELi4ELi3EEENS4_18smem_ptr_flag_bitsILi8EEENSQ_INS5_IJNSA_ILi8EEENSA_ILi128EEEEEENS5_IJS16_SB_EEEEEEEvNS4_8identityESZ_S1A_vS1B_EENS_8epilogue10collective6detail29Sm90TmaWarpSpecializedAdapterINS1E_15DefaultEpilogueIaSJ_SJ_NS1D_6thread17LinearCombinationIaLi1EiiLNS1I_9ScaleType4KindE0ELNS_15FloatRoundStyleE2EaEENS1_15EpilogueDefaultEEEEEvvEEEEvNT_6ParamsE --------------------------
	.section	.nv.shared._ZN7cutlass13device_kernelINS_4gemm6kernel13GemmUniversalIN4cute5tupleIJiiiiEEENS1_10collective13CollectiveMmaINS1_34MainloopSm90TmaGmmaWarpSpecializedILi3ENS5_IJNS4_1CILi1EEESB_SB_EEENS1_35KernelTmaWarpSpecializedCooperativeEEENS5_IJNSA_ILi192EEENSA_ILi48EEENSA_ILi256EEEEEEaNS5_IJlSB_lEEEaSJ_NS4_8TiledMMAINS4_8MMA_AtomIJNS4_4SM904GMMA26MMA_64x16x32_S32S8S8_SS_TNEEEENS4_6LayoutINS5_IJNSA_ILi2EEESB_SB_EEENS5_IJSB_NSA_ILi0EEEST_EEEEENS5_IJNS4_10UnderscoreESW_SW_EEEEENS4_13SM90_TMA_LOADENS4_14ComposedLayoutINS4_7SwizzleILi3ELi4ELi3EEENS4_18smem_ptr_flag_bitsILi8EEENSQ_INS5_IJNSA_ILi8EEENSA_ILi128EEEEEENS5_IJS16_SB_EEEEEEEvNS4_8identityESZ_S1A_vS1B_EENS_8epilogue10collective6detail29Sm90TmaWarpSpecializedAdapterINS1E_15DefaultEpilogueIaSJ_SJ_NS1D_6thread17LinearCombinationIaLi1EiiLNS1I_9ScaleType4KindE0ELNS_15FloatRoundStyleE2EaEENS1_15EpilogueDefaultEEEEEvvEEEEvNT_6ParamsE,"aw",@nobits
	.sectionflags	@""
	.align	16
	.zero		1024


//--------------------- .nv.shared.reserved.0     --------------------------
	.section	.nv.shared.reserved.0,"aw",@nobits
	.weak		__nv_reservedSMEM_offset_0_alias
	.size		__nv_reservedSMEM_offset_0_alias, 0, 0
	.other		__nv_reservedSMEM_offset_0_alias,@"STO_CUDA_RESERVED_SHARED STV_DEFAULT"
__nv_reservedSMEM_offset_0_alias:
	.zero		0


//--------------------- .nv.global                --------------------------
	.section	.nv.global,"aw",@nobits
.nv.global:
	.type		_ZN39_INTERNAL_aa2e3599_4_k_cu_225e8a03_39654cute1_E,@object
	.size		_ZN39_INTERNAL_aa2e3599_4_k_cu_225e8a03_39654cute1_E,(_ZN39_INTERNAL_aa2e3599_4_k_cu_225e8a03_39654cuda3std3__45__cpo6cbeginE - _ZN39_INTERNAL_aa2e3599_4_k_cu_225e8a03_39654cute1_E)
_ZN39_INTERNAL_aa2e3599_4_k_cu_225e8a03_39654cute1_E:
	.zero		1
	.type		_ZN39_INTERNAL_aa2e3599_4_k_cu_225e8a03_39654cuda3std3__45__cpo6cbeginE,@object
	.size		_ZN39_INTERNAL_aa2e3599_4_k_cu_225e8a03_39654cuda3std3__45__cpo6cbeginE,(_ZN39_INTERNAL_aa2e3599_4_k_cu_225e8a03_39654cuda3std3__48in_placeE - _ZN39_INTERNAL_aa2e3599_4_k_cu_225e8a03_39654cuda3std3__45__cpo6cbeginE)
_ZN39_INTERNAL_aa2e3599_4_k_cu_225e8a03_39654cuda3std3__45__cpo6cbeginE:
	.zero		1
	.type		_ZN39_INTERNAL_aa2e3599_4_k_cu_225e8a03_39654cuda3std3__48in_placeE,@object
	.size		_ZN39_INTERNAL_aa2e3599_4_k_cu_225e8a03_39654cuda3std3__48in_placeE,(_ZN39_INTERNAL_aa2e3599_4_k_cu_225e8a03_39654cuda3std6ranges3__45__cpo9iter_moveE - _ZN39_INTERNAL_aa2e3599_4_k_cu_225e8a03_39654cuda3std3__48in_placeE)
_ZN39_INTERNAL_aa2e3599_4_k_cu_225e8a03_39654cuda3std3__48in_placeE:
	.zero		1
	.type		_ZN39_INTERNAL_aa2e3599_4_k_cu_225e8a03_39654cuda3std6ranges3__45__cpo9iter_moveE,@object
	.size		_ZN39_INTERNAL_aa2e3599_4_k_cu_225e8a03_39654cuda3std6ranges3__45__cpo9iter_moveE,(_ZN39_INTERNAL_aa2e3599_4_k_cu_225e8a03_39654cuda3std3__45__cpo5beginE - _ZN39_INTERNAL_aa2e3599_4_k_cu_225e8a03_39654cuda3std6ranges3__45__cpo9iter_moveE)
_ZN39_INTERNAL_aa2e3599_4_k_cu_225e8a03_39654cuda3std6ranges3__45__cpo9iter_moveE:
	.zero		1
	.type		_ZN39_INTERNAL_aa2e3599_4_k_cu_225e8a03_39654cuda3std3__45__cpo5beginE,@object
	.size		_ZN39_INTERNAL_aa2e3599_4_k_cu_225e8a03_39654cuda3std3__45__cpo5beginE,(_ZN39_INTERNAL_aa2e3599_4_k_cu_225e8a03_39654cuda3std3__441_GLOBAL__N__aa2e3599_4_k_cu_225e8a03_39656ignoreE - _ZN39_INTERNAL_aa2e3599_4_k_cu_225e8a03_39654cuda3std3__45__cpo5beginE)
_ZN39_INTERNAL_aa2e3599_4_k_cu_225e8a03_39654cuda3std3__45__cpo5beginE:
	.zero		1
	.type		_ZN39_INTERNAL_aa2e3599_4_k_cu_225e8a03_39654cuda3std3__441_GLOBAL__N__aa2e3599_4_k_cu_225e8a03_39656ignoreE,@object
	.size		_ZN39_INTERNAL_aa2e3599_4_k_cu_225e8a03_39654cuda3std3__441_GLOBAL__N__aa2e3599_4_k_cu_225e8a03_39656ignoreE,(_ZN39_INTERNAL_aa2e3599_4_k_cu_225e8a03_39654cute7productE - _ZN39_INTERNAL_aa2e3599_4_k_cu_225e8a03_39654cuda3std3__441_GLOBAL__N__aa2e3599_4_k_cu_225e8a03_39656ignoreE)
_ZN39_INTERNAL_aa2e3599_4_k_cu_225e8a03_39654cuda3std3__441_GLOBAL__N__aa2e3599_4_k_cu_225e8a03_39656ignoreE:
	.zero		1
	.type		_ZN39_INTERNAL_aa2e3599_4_k_cu_225e8a03_39654cute7productE,@object
	.size		_ZN39_INTERNAL_aa2e3599_4_k_cu_225e8a03_39654cute7productE,(_ZN39_INTERNAL_aa2e3599_4_k_cu_225e8a03_39654cuda3std3__45__cpo3endE - _ZN39_INTERNAL_aa2e3599_4_k_cu_225e8a03_39654cute7productE)
_ZN39_INTERNAL_aa2e3599_4_k_cu_225e8a03_39654cute7productE:
	.zero		1
	.type		_ZN39_INTERNAL_aa2e3599_4_k_cu_225e8a03_39654cuda3std3__45__cpo3endE,@object
	.size		_ZN39_INTERNAL_aa2e3599_4_k_cu_225e8a03_39654cuda3std3__45__cpo3endE,(_ZN39_INTERNAL_aa2e3599_4_k_cu_225e8a03_39654cuda3std3__419piecewise_constructE - _ZN39_INTERNAL_aa2e3599_4_k_cu_225e8a03_39654cuda3std3__45__cpo3endE)
_ZN39_INTERNAL_aa2e3599_4_k_cu_225e8a03_39654cuda3std3__45__cpo3endE:
	.zero		1
	.type		_ZN39_INTERNAL_aa2e3599_4_k_cu_225e8a03_39654cuda3std3__419piecewise_constructE,@object
	.size		_ZN39_INTERNAL_aa2e3599_4_k_cu_225e8a03_39654cuda3std3__419piecewise_constructE,(_ZN39_INTERNAL_aa2e3599_4_k_cu_225e8a03_39654cuda3std3__45__cpo4cendE - _ZN39_INTERNAL_aa2e3599_4_k_cu_225e8a03_39654cuda3std3__419piecewise_constructE)
_ZN39_INTERNAL_aa2e3599_4_k_cu_225e8a03_39654cuda3std3__419piecewise_constructE:
	.zero		1
	.type		_ZN39_INTERNAL_aa2e3599_4_k_cu_225e8a03_39654cuda3std3__45__cpo4cendE,@object
	.size		_ZN39_INTERNAL_aa2e3599_4_k_cu_225e8a03_39654cuda3std3__45__cpo4cendE,(_ZN39_INTERNAL_aa2e3599_4_k_cu_225e8a03_39654cuda3std6ranges3__45__cpo4swapE - _ZN39_INTERNAL_aa2e3599_4_k_cu_225e8a03_39654cuda3std3__45__cpo4cendE)
_ZN39_INTERNAL_aa2e3599_4_k_cu_225e8a03_39654cuda3std3__45__cpo4cendE:
	.zero		1
	.type		_ZN39_INTERNAL_aa2e3599_4_k_cu_225e8a03_39654cuda3std6ranges3__45__cpo4swapE,@object
	.size		_ZN39_INTERNAL_aa2e3599_4_k_cu_225e8a03_39654cuda3std6ranges3__45__cpo4swapE,(.L_8 - _ZN39_INTERNAL_aa2e3599_4_k_cu_225e8a03_39654cuda3std6ranges3__45__cpo4swapE)
_ZN39_INTERNAL_aa2e3599_4_k_cu_225e8a03_39654cuda3std6ranges3__45__cpo4swapE:
	.zero		1
.L_8:


//--------------------- .nv.constant0._ZN7cutlass13device_kernelINS_4gemm6kernel13GemmUniversalIN4cute5tupleIJiiiiEEENS1_10collective13CollectiveMmaINS1_34MainloopSm90TmaGmmaWarpSpecializedILi3ENS5_IJNS4_1CILi1EEESB_SB_EEENS1_35KernelTmaWarpSpecializedCooperativeEEENS5_IJNSA_ILi192EEENSA_ILi48EEENSA_ILi256EEEEEEaNS5_IJlSB_lEEEaSJ_NS4_8TiledMMAINS4_8MMA_AtomIJNS4_4SM904GMMA26MMA_64x16x32_S32S8S8_SS_TNEEEENS4_6LayoutINS5_IJNSA_ILi2EEESB_SB_EEENS5_IJSB_NSA_ILi0EEEST_EEEEENS5_IJNS4_10UnderscoreESW_SW_EEEEENS4_13SM90_TMA_LOADENS4_14ComposedLayoutINS4_7SwizzleILi3ELi4ELi3EEENS4_18smem_ptr_flag_bitsILi8EEENSQ_INS5_IJNSA_ILi8EEENSA_ILi128EEEEEENS5_IJS16_SB_EEEEEEEvNS4_8identityESZ_S1A_vS1B_EENS_8epilogue10collective6detail29Sm90TmaWarpSpecializedAdapterINS1E_15DefaultEpilogueIaSJ_SJ_NS1D_6thread17LinearCombinationIaLi1EiiLNS1I_9ScaleType4KindE0ELNS_15FloatRoundStyleE2EaEENS1_15EpilogueDefaultEEEEEvvEEEEvNT_6ParamsE --------------------------
	.section	.nv.constant0._ZN7cutlass13device_kernelINS_4gemm6kernel13GemmUniversalIN4cute5tupleIJiiiiEEENS1_10collective13CollectiveMmaINS1_34MainloopSm90TmaGmmaWarpSpecializedILi3ENS5_IJNS4_1CILi1EEESB_SB_EEENS1_35KernelTmaWarpSpecializedCooperativeEEENS5_IJNSA_ILi192EEENSA_ILi48EEENSA_ILi256EEEEEEaNS5_IJlSB_lEEEaSJ_NS4_8TiledMMAINS4_8MMA_AtomIJNS4_4SM904GMMA26MMA_64x16x32_S32S8S8_SS_TNEEEENS4_6LayoutINS5_IJNSA_ILi2EEESB_SB_EEENS5_IJSB_NSA_ILi0EEEST_EEEEENS5_IJNS4_10UnderscoreESW_SW_EEEEENS4_13SM90_TMA_LOADENS4_14ComposedLayoutINS4_7SwizzleILi3ELi4ELi3EEENS4_18smem_ptr_flag_bitsILi8EEENSQ_INS5_IJNSA_ILi8EEENSA_ILi128EEEEEENS5_IJS16_SB_EEEEEEEvNS4_8identityESZ_S1A_vS1B_EENS_8epilogue10collective6detail29Sm90TmaWarpSpecializedAdapterINS1E_15DefaultEpilogueIaSJ_SJ_NS1D_6thread17LinearCombinationIaLi1EiiLNS1I_9ScaleType4KindE0ELNS_15FloatRoundStyleE2EaEENS1_15EpilogueDefaultEEEEEvvEEEEvNT_6ParamsE,"a",@progbits
	.sectionflags	@""
	.align	4
.nv.constant0._ZN7cutlass13device_kernelINS_4gemm6kernel13GemmUniversalIN4cute5tupleIJiiiiEEENS1_10collective13CollectiveMmaINS1_34MainloopSm90TmaGmmaWarpSpecializedILi3ENS5_IJNS4_1CILi1EEESB_SB_EEENS1_35KernelTmaWarpSpecializedCooperativeEEENS5_IJNSA_ILi192EEENSA_ILi48EEENSA_ILi256EEEEEEaNS5_IJlSB_lEEEaSJ_NS4_8TiledMMAINS4_8MMA_AtomIJNS4_4SM904GMMA26MMA_64x16x32_S32S8S8_SS_TNEEEENS4_6LayoutINS5_IJNSA_ILi2EEESB_SB_EEENS5_IJSB_NSA_ILi0EEEST_EEEEENS5_IJNS4_10UnderscoreESW_SW_EEEEENS4_13SM90_TMA_LOADENS4_14ComposedLayoutINS4_7SwizzleILi3ELi4ELi3EEENS4_18smem_ptr_flag_bitsILi8EEENSQ_INS5_IJNSA_ILi8EEENSA_ILi128EEEEEENS5_IJS16_SB_EEEEEEEvNS4_8identityESZ_S1A_vS1B_EENS_8epilogue10collective6detail29Sm90TmaWarpSpecializedAdapterINS1E_15DefaultEpilogueIaSJ_SJ_NS1D_6thread17LinearCombinationIaLi1EiiLNS1I_9ScaleType4KindE0ELNS_15FloatRoundStyleE2EaEENS1_15EpilogueDefaultEEEEEvvEEEEvNT_6ParamsE:
	.zero		1664


//--------------------- SYMBOLS --------------------------

	.type		.nv.reservedSmem.offset0,@object
	.size		.nv.reservedSmem.offset0,0x4
	.type		__assertfail,@function
